// auto-generated by cutlass_sweep.gemm — config: {"arch": "sm_90", "cluster_m": 2, "cluster_n": 1, "dtype": "fp16", "dtype_b": "fp16", "layout": "nn", "stages": 5, "tile_k": 64, "tile_m": 128, "tile_n": 128}
#include "cutlass/cutlass.h"
#include "cutlass/gemm/collective/collective_builder.hpp"
#include "cutlass/gemm/device/gemm_universal_adapter.h"
#include "cutlass/gemm/kernel/gemm_universal.hpp"
#include "cutlass/epilogue/collective/collective_builder.hpp"

using ElemA = cutlass::half_t;
using ElemB = cutlass::half_t;
using ElemCD = cutlass::half_t;
using Acc  = float;
using TileShape    = cute::Shape<cute::_128, cute::_128, cute::_64>;
using ClusterShape = cute::Shape<cute::_2, cute::_1, cute::_1>;

using CollectiveEpilogue = typename cutlass::epilogue::collective::CollectiveBuilder<
    cutlass::arch::Sm90, cutlass::arch::OpClassTensorOp,
    TileShape, ClusterShape,
    cutlass::epilogue::collective::EpilogueTileAuto,
    Acc, Acc,
    ElemCD, cutlass::layout::RowMajor, 128 / cutlass::sizeof_bits<ElemCD>::value,
    ElemCD, cutlass::layout::RowMajor, 128 / cutlass::sizeof_bits<ElemCD>::value,
    cutlass::epilogue::collective::EpilogueScheduleAuto
  >::CollectiveOp;

using CollectiveMainloop = typename cutlass::gemm::collective::CollectiveBuilder<
    cutlass::arch::Sm90, cutlass::arch::OpClassTensorOp,
    ElemA, cutlass::layout::RowMajor, 128 / cutlass::sizeof_bits<ElemA>::value,
    ElemB, cutlass::layout::RowMajor, 128 / cutlass::sizeof_bits<ElemB>::value,
    Acc,
    TileShape, ClusterShape,
    cutlass::gemm::collective::StageCount<5>,
    cutlass::gemm::collective::KernelScheduleAuto
  >::CollectiveOp;

using GemmKernel = cutlass::gemm::kernel::GemmUniversal<
    cute::Shape<int,int,int,int>,
    CollectiveMainloop,
    CollectiveEpilogue
>;
using Gemm = cutlass::gemm::device::GemmUniversalAdapter<GemmKernel>;

// Force the device kernel symbol into the cubin without needing a host main.
auto* _anchor = &cutlass::device_kernel<GemmKernel>;


// ===== COMPILED SASS (sm_90a) =====

	.target	sm_90a

	.elftype	@"ET_EXEC"


//--------------------- .note.nv.tkinfo           --------------------------
	.section	.note.nv.tkinfo,"",@"SHT_NOTE"
	.sectionflags	@"SHF_NOTE_NV_TKINFO"
	.tkinfo
        /*0018*/ 	.word	0x00000002
        /*0030*/ 	.string	""
        /*0030*/ 	.string	"ptxas"
        /*0030*/ 	.string	"Cuda compilation tools, release 13.0, V13.0.88"
        /*0030*/ 	.string	"Build cuda_13.0.r13.0/compiler.36424714_0"
        /*0030*/ 	.string	"-arch sm_90a -m 64 "



//--------------------- .note.nv.cuinfo           --------------------------
	.section	.note.nv.cuinfo,"",@"SHT_NOTE"
	.sectionflags	@"SHF_NOTE_NV_CUINFO"
        /*0018*/ 	.short	0x0002
        /*001a*/ 	.short	0x005a
        /*001c*/ 	.short	0x0082
	.zero		2


//--------------------- .nv.info                  --------------------------
	.section	.nv.info,"",@"SHT_CUDA_INFO"
	.align	4


	//----- nvinfo : EIATTR_REGCOUNT
	.align		4
        /*0000*/ 	.byte	0x04, 0x2f
        /*0002*/ 	.short	(.L_15 - .L_14)
	.align		4
.L_14:
        /*0004*/ 	.word	index@(_ZN7cutlass13device_kernelINS_4gemm6kernel13GemmUniversalIN4cute5tupleIJiiiiEEENS1_10collective13CollectiveMmaINS1_34MainloopSm90TmaGmmaWarpSpecializedILi5ENS5_IJNS4_1CILi2EEENSA_ILi1EEESC_EEENS1_35KernelTmaWarpSpecializedCooperativeEEENS5_IJNSA_ILi128EEESG_NSA_ILi64EEEEEENS_6half_tENS5_IJlSC_lEEESJ_NS5_IJSC_llEEENS4_8TiledMMAINS4_8MMA_AtomIJNS4_4SM904GMMA26MMA_64x128x16_F32F16F16_SSILNSP_5MajorE0ELSR_1ELNSP_7ScaleInE1ELSS_1EEEEEENS4_6LayoutISD_NS5_IJSC_NSA_ILi0EEESW_EEEEENS5_IJNS4_10UnderscoreESZ_SZ_EEEEENS4_13SM90_TMA_LOADENS4_14ComposedLayoutINS4_7SwizzleILi3ELi4ELi3EEENS4_18smem_ptr_flag_bitsILi16EEENSV_INS5_IJNSA_ILi8EEESH_EEENS5_IJSH_SC_EEEEEEEvNS4_8identityENS4_23SM90_TMA_LOAD_MULTICASTENS13_IS15_S17_NSV_INS5_IJSH_S18_EEENS5_IJSC_SH_EEEEEEEvS1D_EENS_8epilogue10collective6detail29Sm90TmaWarpSpecializedAdapterINS1L_15DefaultEpilogueISJ_SK_SK_NS1K_6thread17LinearCombinationISJ_Li1EffLNS1P_9ScaleType4KindE0ELNS_15FloatRoundStyleE2ESJ_EENS1_15EpilogueDefaultEEEEEvvEEEEvNT_6ParamsE)
        /*0008*/ 	.word	0x000000a8


	//----- nvinfo : EIATTR_FRAME_SIZE
	.align		4
.L_15:
        /*000c*/ 	.byte	0x04, 0x11
        /*000e*/ 	.short	(.L_17 - .L_16)
	.align		4
.L_16:
        /*0010*/ 	.word	index@(_ZN7cutlass13device_kernelINS_4gemm6kernel13GemmUniversalIN4cute5tupleIJiiiiEEENS1_10collective13CollectiveMmaINS1_34MainloopSm90TmaGmmaWarpSpecializedILi5ENS5_IJNS4_1CILi2EEENSA_ILi1EEESC_EEENS1_35KernelTmaWarpSpecializedCooperativeEEENS5_IJNSA_ILi128EEESG_NSA_ILi64EEEEEENS_6half_tENS5_IJlSC_lEEESJ_NS5_IJSC_llEEENS4_8TiledMMAINS4_8MMA_AtomIJNS4_4SM904GMMA26MMA_64x128x16_F32F16F16_SSILNSP_5MajorE0ELSR_1ELNSP_7ScaleInE1ELSS_1EEEEEENS4_6LayoutISD_NS5_IJSC_NSA_ILi0EEESW_EEEEENS5_IJNS4_10UnderscoreESZ_SZ_EEEEENS4_13SM90_TMA_LOADENS4_14ComposedLayoutINS4_7SwizzleILi3ELi4ELi3EEENS4_18smem_ptr_flag_bitsILi16EEENSV_INS5_IJNSA_ILi8EEESH_EEENS5_IJSH_SC_EEEEEEEvNS4_8identityENS4_23SM90_TMA_LOAD_MULTICASTENS13_IS15_S17_NSV_INS5_IJSH_S18_EEENS5_IJSC_SH_EEEEEEEvS1D_EENS_8epilogue10collective6detail29Sm90TmaWarpSpecializedAdapterINS1L_15DefaultEpilogueISJ_SK_SK_NS1K_6thread17LinearCombinationISJ_Li1EffLNS1P_9ScaleType4KindE0ELNS_15FloatRoundStyleE2ESJ_EENS1_15EpilogueDefaultEEEEEvvEEEEvNT_6ParamsE)
        /*0014*/ 	.word	0x00000000


	//----- nvinfo : EIATTR_MIN_STACK_SIZE
	.align		4
.L_17:
        /*0018*/ 	.byte	0x04, 0x12
        /*001a*/ 	.short	(.L_19 - .L_18)
	.align		4
.L_18:
        /*001c*/ 	.word	index@(_ZN7cutlass13device_kernelINS_4gemm6kernel13GemmUniversalIN4cute5tupleIJiiiiEEENS1_10collective13CollectiveMmaINS1_34MainloopSm90TmaGmmaWarpSpecializedILi5ENS5_IJNS4_1CILi2EEENSA_ILi1EEESC_EEENS1_35KernelTmaWarpSpecializedCooperativeEEENS5_IJNSA_ILi128EEESG_NSA_ILi64EEEEEENS_6half_tENS5_IJlSC_lEEESJ_NS5_IJSC_llEEENS4_8TiledMMAINS4_8MMA_AtomIJNS4_4SM904GMMA26MMA_64x128x16_F32F16F16_SSILNSP_5MajorE0ELSR_1ELNSP_7ScaleInE1ELSS_1EEEEEENS4_6LayoutISD_NS5_IJSC_NSA_ILi0EEESW_EEEEENS5_IJNS4_10UnderscoreESZ_SZ_EEEEENS4_13SM90_TMA_LOADENS4_14ComposedLayoutINS4_7SwizzleILi3ELi4ELi3EEENS4_18smem_ptr_flag_bitsILi16EEENSV_INS5_IJNSA_ILi8EEESH_EEENS5_IJSH_SC_EEEEEEEvNS4_8identityENS4_23SM90_TMA_LOAD_MULTICASTENS13_IS15_S17_NSV_INS5_IJSH_S18_EEENS5_IJSC_SH_EEEEEEEvS1D_EENS_8epilogue10collective6detail29Sm90TmaWarpSpecializedAdapterINS1L_15DefaultEpilogueISJ_SK_SK_NS1K_6thread17LinearCombinationISJ_Li1EffLNS1P_9ScaleType4KindE0ELNS_15FloatRoundStyleE2ESJ_EENS1_15EpilogueDefaultEEEEEvvEEEEvNT_6ParamsE)
        /*0020*/ 	.word	0x00000000
.L_19:


//--------------------- .nv.compat                --------------------------
	.section	.nv.compat,"",@"SHT_CUDA_COMPAT_INFO"
	.align	4
        /*0000*/ 	.byte	0x02, 0x09, 0x01, 0x00, 0x02, 0x02, 0x04, 0x00, 0x02, 0x05, 0x05, 0x00, 0x03, 0x07, 0x01, 0x01
        /*0010*/ 	.byte	0x02, 0x03, 0x01, 0x00, 0x02, 0x06, 0x01, 0x00, 0x04, 0x0b, 0x08, 0x00, 0x00, 0x00, 0x00, 0x00
        /*0020*/ 	.byte	0x00, 0x00, 0x00, 0x00


//--------------------- .nv.info._ZN7cutlass13device_kernelINS_4gemm6kernel13GemmUniversalIN4cute5tupleIJiiiiEEENS1_10collective13CollectiveMmaINS1_34MainloopSm90TmaGmmaWarpSpecializedILi5ENS5_IJNS4_1CILi2EEENSA_ILi1EEESC_EEENS1_35KernelTmaWarpSpecializedCooperativeEEENS5_IJNSA_ILi128EEESG_NSA_ILi64EEEEEENS_6half_tENS5_IJlSC_lEEESJ_NS5_IJSC_llEEENS4_8TiledMMAINS4_8MMA_AtomIJNS4_4SM904GMMA26MMA_64x128x16_F32F16F16_SSILNSP_5MajorE0ELSR_1ELNSP_7ScaleInE1ELSS_1EEEEEENS4_6LayoutISD_NS5_IJSC_NSA_ILi0EEESW_EEEEENS5_IJNS4_10UnderscoreESZ_SZ_EEEEENS4_13SM90_TMA_LOADENS4_14ComposedLayoutINS4_7SwizzleILi3ELi4ELi3EEENS4_18smem_ptr_flag_bitsILi16EEENSV_INS5_IJNSA_ILi8EEESH_EEENS5_IJSH_SC_EEEEEEEvNS4_8identityENS4_23SM90_TMA_LOAD_MULTICASTENS13_IS15_S17_NSV_INS5_IJSH_S18_EEENS5_IJSC_SH_EEEEEEEvS1D_EENS_8epilogue10collective6detail29Sm90TmaWarpSpecializedAdapterINS1L_15DefaultEpilogueISJ_SK_SK_NS1K_6thread17LinearCombinationISJ_Li1EffLNS1P_9ScaleType4KindE0ELNS_15FloatRoundStyleE2ESJ_EENS1_15EpilogueDefaultEEEEEvvEEEEvNT_6ParamsE --------------------------
	.section	.nv.info._ZN7cutlass13device_kernelINS_4gemm6kernel13GemmUniversalIN4cute5tupleIJiiiiEEENS1_10collective13CollectiveMmaINS1_34MainloopSm90TmaGmmaWarpSpecializedILi5ENS5_IJNS4_1CILi2EEENSA_ILi1EEESC_EEENS1_35KernelTmaWarpSpecializedCooperativeEEENS5_IJNSA_ILi128EEESG_NSA_ILi64EEEEEENS_6half_tENS5_IJlSC_lEEESJ_NS5_IJSC_llEEENS4_8TiledMMAINS4_8MMA_AtomIJNS4_4SM904GMMA26MMA_64x128x16_F32F16F16_SSILNSP_5MajorE0ELSR_1ELNSP_7ScaleInE1ELSS_1EEEEEENS4_6LayoutISD_NS5_IJSC_NSA_ILi0EEESW_EEEEENS5_IJNS4_10UnderscoreESZ_SZ_EEEEENS4_13SM90_TMA_LOADENS4_14ComposedLayoutINS4_7SwizzleILi3ELi4ELi3EEENS4_18smem_ptr_flag_bitsILi16EEENSV_INS5_IJNSA_ILi8EEESH_EEENS5_IJSH_SC_EEEEEEEvNS4_8identityENS4_23SM90_TMA_LOAD_MULTICASTENS13_IS15_S17_NSV_INS5_IJSH_S18_EEENS5_IJSC_SH_EEEEEEEvS1D_EENS_8epilogue10collective6detail29Sm90TmaWarpSpecializedAdapterINS1L_15DefaultEpilogueISJ_SK_SK_NS1K_6thread17LinearCombinationISJ_Li1EffLNS1P_9ScaleType4KindE0ELNS_15FloatRoundStyleE2ESJ_EENS1_15EpilogueDefaultEEEEEvvEEEEvNT_6ParamsE,"",@"SHT_CUDA_INFO"
	.sectionflags	@""
	.align	4


	//----- nvinfo : EIATTR_CUDA_API_VERSION
	.align		4
        /*0000*/ 	.byte	0x04, 0x37
        /*0002*/ 	.short	(.L_21 - .L_20)
.L_20:
        /*0004*/ 	.word	0x00000082


	//----- nvinfo : EIATTR_KPARAM_INFO
	.align		4
.L_21:
        /*0008*/ 	.byte	0x04, 0x17
        /*000a*/ 	.short	(.L_23 - .L_22)
.L_22:
        /*000c*/ 	.word	0x00000000
        /*0010*/ 	.short	0x0000
        /*0012*/ 	.short	0x0070
        /*0014*/ 	.byte	0x00, 0xf0, 0x01, 0x10


	//----- nvinfo : EIATTR_SPARSE_MMA_MASK
	.align		4
.L_23:
        /*0018*/ 	.byte	0x03, 0x50
        /*001a*/ 	.short	0x0000


	//----- nvinfo : EIATTR_MAXREG_COUNT
	.align		4
        /*001c*/ 	.byte	0x03, 0x1b
        /*001e*/ 	.short	0x00a8


	//----- nvinfo : EIATTR_NUM_BARRIERS
	.align		4
        /*0020*/ 	.byte	0x02, 0x4c
        /*0022*/ 	.byte	0x01
	.zero		1


	//----- nvinfo : EIATTR_EXTERNS
	.align		4
        /*0024*/ 	.byte	0x04, 0x0f
        /*0026*/ 	.short	(.L_25 - .L_24)


	//   ....[0]....
	.align		4
.L_24:
        /*0028*/ 	.word	index@(__assertfail)


	//----- nvinfo : EIATTR_MERCURY_ISA_VERSION
	.align		4
.L_25:
        /*002c*/ 	.byte	0x03, 0x5f
        /*002e*/ 	.short	0x0101


	//----- nvinfo : EIATTR_INT_WARP_WIDE_INSTR_OFFSETS
	.align		4
        /*0030*/ 	.byte	0x04, 0x31
        /*0032*/ 	.short	(.L_27 - .L_26)


	//   ....[0]....
.L_26:
        /*0034*/ 	.word	0x000004b0


	//   ....[1]....
        /*0038*/ 	.word	0x000004e0


	//   ....[2]....
        /*003c*/ 	.word	0x000006a0


	//   ....[3]....
        /*0040*/ 	.word	0x00001f20


	//----- nvinfo : EIATTR_COOP_GROUP_MASK_REGIDS
	.align		4
.L_27:
        /*0044*/ 	.byte	0x04, 0x29
        /*0046*/ 	.short	(.L_29 - .L_28)


	//   ....[0]....
.L_28:
        /*0048*/ 	.word	0xffffffff


	//   ....[1]....
        /*004c*/ 	.word	0xffffffff


	//   ....[2]....
        /*0050*/ 	.word	0xffffffff


	//   ....[3]....
        /*0054*/ 	.word	0xffffffff


	//   ....[4]....
        /*0058*/ 	.word	0xffffffff


	//   ....[5]....
        /*005c*/ 	.word	0xffffffff


	//----- nvinfo : EIATTR_COOP_GROUP_INSTR_OFFSETS
	.align		4
.L_29:
        /*0060*/ 	.byte	0x04, 0x28
        /*0062*/ 	.short	(.L_31 - .L_30)


	//   ....[0]....
.L_30:
        /*0064*/ 	.word	0x00000060


	//   ....[1]....
        /*0068*/ 	.word	0x00000070


	//   ....[2]....
        /*006c*/ 	.word	0x00000130


	//   ....[3]....
        /*0070*/ 	.word	0x000002f0


	//   ....[4]....
        /*0074*/ 	.word	0x00000820


	//   ....[5]....
        /*0078*/ 	.word	0x000014a0


	//----- nvinfo : EIATTR_REG_RECONFIG
	.align		4
.L_31:
        /*007c*/ 	.byte	0x01, 0x54
	.zero		2


	//----- nvinfo : EIATTR_SYSCALL_OFFSETS
	.align		4
        /*0080*/ 	.byte	0x04, 0x46
        /*0082*/ 	.short	(.L_33 - .L_32)


	//   ....[0]....
.L_32:
        /*0084*/ 	.word	0x00001690


	//----- nvinfo : EIATTR_MBARRIER_INSTR_OFFSETS
	.align		4
.L_33:
        /*0088*/ 	.byte	0x04, 0x39
        /*008a*/ 	.short	(.L_35 - .L_34)


	//   ....[0]....
.L_34:
        /*008c*/ 	.word	0x00000230
        /*0090*/ 	.word	0x000000ff
        /*0094*/ 	.word	0x00000000
        /*0098*/ 	.short	0x0100
        /*009a*/ 	.byte	0x08
	.zero		1


	//   ....[1]....
        /*009c*/ 	.word	0x00000240
        /*00a0*/ 	.word	0x000000ff
        /*00a4*/ 	.word	0x00000028
        /*00a8*/ 	.short	0x0100
        /*00aa*/ 	.byte	0x08
	.zero		1


	//   ....[2]....
        /*00ac*/ 	.word	0x00000250
        /*00b0*/ 	.word	0x000000ff
        /*00b4*/ 	.word	0x00000008
        /*00b8*/ 	.short	0x0100
        /*00ba*/ 	.byte	0x08
	.zero		1


	//   ....[3]....
        /*00bc*/ 	.word	0x00000260
        /*00c0*/ 	.word	0x000000ff
        /*00c4*/ 	.word	0x00000030
        /*00c8*/ 	.short	0x0100
        /*00ca*/ 	.byte	0x08
	.zero		1


	//   ....[4]....
        /*00cc*/ 	.word	0x00000270
        /*00d0*/ 	.word	0x000000ff
        /*00d4*/ 	.word	0x00000010
        /*00d8*/ 	.short	0x0100
        /*00da*/ 	.byte	0x08
	.zero		1


	//   ....[5]....
        /*00dc*/ 	.word	0x00000280
        /*00e0*/ 	.word	0x000000ff
        /*00e4*/ 	.word	0x00000038
        /*00e8*/ 	.short	0x0100
        /*00ea*/ 	.byte	0x08
	.zero		1


	//   ....[6]....
        /*00ec*/ 	.word	0x00000290
        /*00f0*/ 	.word	0x000000ff
        /*00f4*/ 	.word	0x00000018
        /*00f8*/ 	.short	0x0100
        /*00fa*/ 	.byte	0x08
	.zero		1


	//   ....[7]....
        /*00fc*/ 	.word	0x000002a0
        /*0100*/ 	.word	0x000000ff
        /*0104*/ 	.word	0x00000040
        /*0108*/ 	.short	0x0100
        /*010a*/ 	.byte	0x08
	.zero		1


	//   ....[8]....
        /*010c*/ 	.word	0x000002b0
        /*0110*/ 	.word	0x000000ff
        /*0114*/ 	.word	0x00000020
        /*0118*/ 	.short	0x0100
        /*011a*/ 	.byte	0x08
	.zero		1


	//   ....[9]....
        /*011c*/ 	.word	0x000002c0
        /*0120*/ 	.word	0x000000ff
        /*0124*/ 	.word	0x00000048
        /*0128*/ 	.short	0x0100
        /*012a*/ 	.byte	0x08
	.zero		1


	//   ....[10]....
        /*012c*/ 	.word	0x00000740
        /*0130*/ 	.word	0x000000ff
        /*0134*/ 	.word	0x00000060
        /*0138*/ 	.short	0x0100
        /*013a*/ 	.byte	0x06
	.zero		1


	//   ....[11]....
        /*013c*/ 	.word	0x000007c0
        /*0140*/ 	.word	0x000000ff
        /*0144*/ 	.word	0x00000068
        /*0148*/ 	.short	0x0100
        /*014a*/ 	.byte	0x06
	.zero		1


	//   ....[12]....
        /*014c*/ 	.word	0x00001750
        /*0150*/ 	.word	0x00000003
        /*0154*/ 	.word	0x00000000
        /*0158*/ 	.short	0x010a
        /*015a*/ 	.byte	0x3f
	.zero		1


	//   ....[13]....
        /*015c*/ 	.word	0x000017b0
        /*0160*/ 	.word	0x00000003
        /*0164*/ 	.word	0x00000000
        /*0168*/ 	.short	0x010a
        /*016a*/ 	.byte	0x3f
	.zero		1


	//   ....[14]....
        /*016c*/ 	.word	0x00001b30
        /*0170*/ 	.word	0x00000005
        /*0174*/ 	.word	0x00000000
        /*0178*/ 	.short	0x010a
        /*017a*/ 	.byte	0x3f
	.zero		1


	//   ....[15]....
        /*017c*/ 	.word	0x00001b70
        /*0180*/ 	.word	0x00000005
        /*0184*/ 	.word	0x00000000
        /*0188*/ 	.short	0x010a
        /*018a*/ 	.byte	0x3f
	.zero		1


	//   ....[16]....
        /*018c*/ 	.word	0x00001dd0
        /*0190*/ 	.word	0x00000004
        /*0194*/ 	.word	0x00000000
        /*0198*/ 	.short	0x0101
        /*019a*/ 	.byte	0x3f
	.zero		1


	//   ....[17]....
        /*019c*/ 	.word	0x00001fc0
        /*01a0*/ 	.word	0x00000000
        /*01a4*/ 	.word	0x00000000
        /*01a8*/ 	.short	0x0101
        /*01aa*/ 	.byte	0x3f
	.zero		1


	//   ....[18]....
        /*01ac*/ 	.word	0x00007120
        /*01b0*/ 	.word	0x00000018
        /*01b4*/ 	.word	0x00000028
        /*01b8*/ 	.short	0x010a
        /*01ba*/ 	.byte	0x3f
	.zero		1


	//   ....[19]....
        /*01bc*/ 	.word	0x00007510
        /*01c0*/ 	.word	0x00000006
        /*01c4*/ 	.word	0x00000068
        /*01c8*/ 	.short	0x0101
        /*01ca*/ 	.byte	0x3f
	.zero		1


	//   ....[20]....
        /*01cc*/ 	.word	0x00007c60
        /*01d0*/ 	.word	0x00000007
        /*01d4*/ 	.word	0x00000000
        /*01d8*/ 	.short	0x010a
        /*01da*/ 	.byte	0x3f
	.zero		1


	//   ....[21]....
        /*01dc*/ 	.word	0x00007ce0
        /*01e0*/ 	.word	0x00000006
        /*01e4*/ 	.word	0x00000000
        /*01e8*/ 	.short	0x010a
        /*01ea*/ 	.byte	0x3f
	.zero		1


	//   ....[22]....
        /*01ec*/ 	.word	0x00007d70
        /*01f0*/ 	.word	0x00000007
        /*01f4*/ 	.word	0x00000000
        /*01f8*/ 	.short	0x010a
        /*01fa*/ 	.byte	0x3f
	.zero		1


	//   ....[23]....
        /*01fc*/ 	.word	0x00007e00
        /*0200*/ 	.word	0x00000006
        /*0204*/ 	.word	0x00000000
        /*0208*/ 	.short	0x010a
        /*020a*/ 	.byte	0x3f
	.zero		1


	//   ....[24]....
        /*020c*/ 	.word	0x00007e90
        /*0210*/ 	.word	0x00000005
        /*0214*/ 	.word	0x00000000
        /*0218*/ 	.short	0x010a
        /*021a*/ 	.byte	0x3f
	.zero		1


	//   ....[25]....
        /*021c*/ 	.word	0x00007ef0
        /*0220*/ 	.word	0x00000003
        /*0224*/ 	.word	0x00000000
        /*0228*/ 	.short	0x010a
        /*022a*/ 	.byte	0x3f
	.zero		1


	//   ....[26]....
        /*022c*/ 	.word	0x00007f40
        /*0230*/ 	.word	0x00000005
        /*0234*/ 	.word	0x00000000
        /*0238*/ 	.short	0x010a
        /*023a*/ 	.byte	0x3f
	.zero		1


	//   ....[27]....
        /*023c*/ 	.word	0x00008010
        /*0240*/ 	.word	0x00000018
        /*0244*/ 	.word	0x00000028
        /*0248*/ 	.short	0x010a
        /*024a*/ 	.byte	0x3f
	.zero		1


	//   ....[28]....
        /*024c*/ 	.word	0x000080e0
        /*0250*/ 	.word	0x00000007
        /*0254*/ 	.word	0x00000000
        /*0258*/ 	.short	0x010a
        /*025a*/ 	.byte	0x3f
	.zero		1


	//   ....[29]....
        /*025c*/ 	.word	0x00008130
        /*0260*/ 	.word	0x00000006
        /*0264*/ 	.word	0x00000000
        /*0268*/ 	.short	0x010a
        /*026a*/ 	.byte	0x3f
	.zero		1


	//   ....[30]....
        /*026c*/ 	.word	0x00008180
        /*0270*/ 	.word	0x00000007
        /*0274*/ 	.word	0x00000000
        /*0278*/ 	.short	0x010a
        /*027a*/ 	.byte	0x3f
	.zero		1


	//   ....[31]....
        /*027c*/ 	.word	0x000081d0
        /*0280*/ 	.word	0x00000006
        /*0284*/ 	.word	0x00000000
        /*0288*/ 	.short	0x010a
        /*028a*/ 	.byte	0x3f
	.zero		1


	//----- nvinfo : EIATTR_NUM_MBARRIERS
	.align		4
.L_35:
        /*028c*/ 	.byte	0x03, 0x38
        /*028e*/ 	.short	0x000c


	//----- nvinfo : EIATTR_EXIT_INSTR_OFFSETS
	.align		4
        /*0290*/ 	.byte	0x04, 0x1c
        /*0292*/ 	.short	(.L_37 - .L_36)


	//   ....[0]....
.L_36:
        /*0294*/ 	.word	0x000009f0


	//   ....[1]....
        /*0298*/ 	.word	0x00001200


	//   ....[2]....
        /*029c*/ 	.word	0x00006870


	//   ....[3]....
        /*02a0*/ 	.word	0x00006dd0


	//   ....[4]....
        /*02a4*/ 	.word	0x00007ee0


	//----- nvinfo : EIATTR_MAX_THREADS
	.align		4
.L_37:
        /*02a8*/ 	.byte	0x04, 0x05
        /*02aa*/ 	.short	(.L_39 - .L_38)
.L_38:
        /*02ac*/ 	.word	0x00000180
        /*02b0*/ 	.word	0x00000001
        /*02b4*/ 	.word	0x00000001


	//----- nvinfo : EIATTR_CRS_STACK_SIZE
	.align		4
.L_39:
        /*02b8*/ 	.byte	0x04, 0x1e
        /*02ba*/ 	.short	(.L_41 - .L_40)
.L_40:
        /*02bc*/ 	.word	0x00000000


	//----- nvinfo : EIATTR_CBANK_PARAM_SIZE
	.align		4
.L_41:
        /*02c0*/ 	.byte	0x03, 0x19
        /*02c2*/ 	.short	0x0470


	//----- nvinfo : EIATTR_PARAM_CBANK
	.align		4
        /*02c4*/ 	.byte	0x04, 0x0a
        /*02c6*/ 	.short	(.L_43 - .L_42)
	.align		4
.L_42:
        /*02c8*/ 	.word	index@(.nv.constant0._ZN7cutlass13device_kernelINS_4gemm6kernel13GemmUniversalIN4cute5tupleIJiiiiEEENS1_10collective13CollectiveMmaINS1_34MainloopSm90TmaGmmaWarpSpecializedILi5ENS5_IJNS4_1CILi2EEENSA_ILi1EEESC_EEENS1_35KernelTmaWarpSpecializedCooperativeEEENS5_IJNSA_ILi128EEESG_NSA_ILi64EEEEEENS_6half_tENS5_IJlSC_lEEESJ_NS5_IJSC_llEEENS4_8TiledMMAINS4_8MMA_AtomIJNS4_4SM904GMMA26MMA_64x128x16_F32F16F16_SSILNSP_5MajorE0ELSR_1ELNSP_7ScaleInE1ELSS_1EEEEEENS4_6LayoutISD_NS5_IJSC_NSA_ILi0EEESW_EEEEENS5_IJNS4_10UnderscoreESZ_SZ_EEEEENS4_13SM90_TMA_LOADENS4_14ComposedLayoutINS4_7SwizzleILi3ELi4ELi3EEENS4_18smem_ptr_flag_bitsILi16EEENSV_INS5_IJNSA_ILi8EEESH_EEENS5_IJSH_SC_EEEEEEEvNS4_8identityENS4_23SM90_TMA_LOAD_MULTICASTENS13_IS15_S17_NSV_INS5_IJSH_S18_EEENS5_IJSC_SH_EEEEEEEvS1D_EENS_8epilogue10collective6detail29Sm90TmaWarpSpecializedAdapterINS1L_15DefaultEpilogueISJ_SK_SK_NS1K_6thread17LinearCombinationISJ_Li1EffLNS1P_9ScaleType4KindE0ELNS_15FloatRoundStyleE2ESJ_EENS1_15EpilogueDefaultEEEEEvvEEEEvNT_6ParamsE)
        /*02cc*/ 	.short	0x0210
        /*02ce*/ 	.short	0x0470


	//----- nvinfo : EIATTR_SW_WAR
	.align		4
.L_43:
        /*02d0*/ 	.byte	0x04, 0x36
        /*02d2*/ 	.short	(.L_45 - .L_44)
.L_44:
        /*02d4*/ 	.word	0x00000008
.L_45:


//--------------------- .nv.callgraph             --------------------------
	.section	.nv.callgraph,"",@"SHT_CUDA_CALLGRAPH"
	.align	4
	.sectionentsize	8
	.align		4
        /*0000*/ 	.word	0x00000000
	.align		4
        /*0004*/ 	.word	0xffffffff
	.align		4
        /*0008*/ 	.word	index@(_ZN7cutlass13device_kernelINS_4gemm6kernel13GemmUniversalIN4cute5tupleIJiiiiEEENS1_10collective13CollectiveMmaINS1_34MainloopSm90TmaGmmaWarpSpecializedILi5ENS5_IJNS4_1CILi2EEENSA_ILi1EEESC_EEENS1_35KernelTmaWarpSpecializedCooperativeEEENS5_IJNSA_ILi128EEESG_NSA_ILi64EEEEEENS_6half_tENS5_IJlSC_lEEESJ_NS5_IJSC_llEEENS4_8TiledMMAINS4_8MMA_AtomIJNS4_4SM904GMMA26MMA_64x128x16_F32F16F16_SSILNSP_5MajorE0ELSR_1ELNSP_7ScaleInE1ELSS_1EEEEEENS4_6LayoutISD_NS5_IJSC_NSA_ILi0EEESW_EEEEENS5_IJNS4_10UnderscoreESZ_SZ_EEEEENS4_13SM90_TMA_LOADENS4_14ComposedLayoutINS4_7SwizzleILi3ELi4ELi3EEENS4_18smem_ptr_flag_bitsILi16EEENSV_INS5_IJNSA_ILi8EEESH_EEENS5_IJSH_SC_EEEEEEEvNS4_8identityENS4_23SM90_TMA_LOAD_MULTICASTENS13_IS15_S17_NSV_INS5_IJSH_S18_EEENS5_IJSC_SH_EEEEEEEvS1D_EENS_8epilogue10collective6detail29Sm90TmaWarpSpecializedAdapterINS1L_15DefaultEpilogueISJ_SK_SK_NS1K_6thread17LinearCombinationISJ_Li1EffLNS1P_9ScaleType4KindE0ELNS_15FloatRoundStyleE2ESJ_EENS1_15EpilogueDefaultEEEEEvvEEEEvNT_6ParamsE)
	.align		4
        /*000c*/ 	.word	index@(__assertfail)
	.align		4
        /*0010*/ 	.word	0x00000000
	.align		4
        /*0014*/ 	.word	0xfffffffe
	.align		4
        /*0018*/ 	.word	0x00000000
	.align		4
        /*001c*/ 	.word	0xfffffffd
	.align		4
        /*0020*/ 	.word	0x00000000
	.align		4
        /*0024*/ 	.word	0xfffffffc


//--------------------- .nv.constant4             --------------------------
	.section	.nv.constant4,"a",@progbits
	.align	8
	.align		8
.nv.constant4:
        /*0000*/ 	.dword	__assertfail
	.align		8
        /*0008*/ 	.dword	__unnamed_1
	.align		8
        /*0010*/ 	.dword	_ZN40_INTERNAL_8c2dddaf_4_k_cu_599ad4e8_338354cuda3std3__45__cpo5beginE
	.align		8
        /*0018*/ 	.dword	_ZN40_INTERNAL_8c2dddaf_4_k_cu_599ad4e8_338354cuda3std3__45__cpo3endE
	.align		8
        /*0020*/ 	.dword	_ZN40_INTERNAL_8c2dddaf_4_k_cu_599ad4e8_338354cuda3std3__45__cpo6cbeginE
	.align		8
        /*0028*/ 	.dword	_ZN40_INTERNAL_8c2dddaf_4_k_cu_599ad4e8_338354cuda3std3__45__cpo4cendE
	.align		8
        /*0030*/ 	.dword	_ZN40_INTERNAL_8c2dddaf_4_k_cu_599ad4e8_338354cuda3std3__442_GLOBAL__N__8c2dddaf_4_k_cu_599ad4e8_338356ignoreE
	.align		8
        /*0038*/ 	.dword	_ZN40_INTERNAL_8c2dddaf_4_k_cu_599ad4e8_338354cuda3std3__419piecewise_constructE
	.align		8
        /*0040*/ 	.dword	_ZN40_INTERNAL_8c2dddaf_4_k_cu_599ad4e8_338354cuda3std3__48in_placeE
	.align		8
        /*0048*/ 	.dword	_ZN40_INTERNAL_8c2dddaf_4_k_cu_599ad4e8_338354cuda3std6ranges3__45__cpo4swapE
	.align		8
        /*0050*/ 	.dword	_ZN40_INTERNAL_8c2dddaf_4_k_cu_599ad4e8_338354cuda3std6ranges3__45__cpo9iter_moveE
	.align		8
        /*0058*/ 	.dword	_ZN40_INTERNAL_8c2dddaf_4_k_cu_599ad4e8_338354cute7productE
	.align		8
        /*0060*/ 	.dword	_ZN40_INTERNAL_8c2dddaf_4_k_cu_599ad4e8_338354cute1_E
	.align		8
        /*0068*/ 	.dword	$str$22
	.align		8
        /*0070*/ 	.dword	$str$23


//--------------------- .text._ZN7cutlass13device_kernelINS_4gemm6kernel13GemmUniversalIN4cute5tupleIJiiiiEEENS1_10collective13CollectiveMmaINS1_34MainloopSm90TmaGmmaWarpSpecializedILi5ENS5_IJNS4_1CILi2EEENSA_ILi1EEESC_EEENS1_35KernelTmaWarpSpecializedCooperativeEEENS5_IJNSA_ILi128EEESG_NSA_ILi64EEEEEENS_6half_tENS5_IJlSC_lEEESJ_NS5_IJSC_llEEENS4_8TiledMMAINS4_8MMA_AtomIJNS4_4SM904GMMA26MMA_64x128x16_F32F16F16_SSILNSP_5MajorE0ELSR_1ELNSP_7ScaleInE1ELSS_1EEEEEENS4_6LayoutISD_NS5_IJSC_NSA_ILi0EEESW_EEEEENS5_IJNS4_10UnderscoreESZ_SZ_EEEEENS4_13SM90_TMA_LOADENS4_14ComposedLayoutINS4_7SwizzleILi3ELi4ELi3EEENS4_18smem_ptr_flag_bitsILi16EEENSV_INS5_IJNSA_ILi8EEESH_EEENS5_IJSH_SC_EEEEEEEvNS4_8identityENS4_23SM90_TMA_LOAD_MULTICASTENS13_IS15_S17_NSV_INS5_IJSH_S18_EEENS5_IJSC_SH_EEEEEEEvS1D_EENS_8epilogue10collective6detail29Sm90TmaWarpSpecializedAdapterINS1L_15DefaultEpilogueISJ_SK_SK_NS1K_6thread17LinearCombinationISJ_Li1EffLNS1P_9ScaleType4KindE0ELNS_15FloatRoundStyleE2ESJ_EENS1_15EpilogueDefaultEEEEEvvEEEEvNT_6ParamsE --------------------------
	.section	.text._ZN7cutlass13device_kernelINS_4gemm6kernel13GemmUniversalIN4cute5tupleIJiiiiEEENS1_10collective13CollectiveMmaINS1_34MainloopSm90TmaGmmaWarpSpecializedILi5ENS5_IJNS4_1CILi2EEENSA_ILi1EEESC_EEENS1_35KernelTmaWarpSpecializedCooperativeEEENS5_IJNSA_ILi128EEESG_NSA_ILi64EEEEEENS_6half_tENS5_IJlSC_lEEESJ_NS5_IJSC_llEEENS4_8TiledMMAINS4_8MMA_AtomIJNS4_4SM904GMMA26MMA_64x128x16_F32F16F16_SSILNSP_5MajorE0ELSR_1ELNSP_7ScaleInE1ELSS_1EEEEEENS4_6LayoutISD_NS5_IJSC_NSA_ILi0EEESW_EEEEENS5_IJNS4_10UnderscoreESZ_SZ_EEEEENS4_13SM90_TMA_LOADENS4_14ComposedLayoutINS4_7SwizzleILi3ELi4ELi3EEENS4_18smem_ptr_flag_bitsILi16EEENSV_INS5_IJNSA_ILi8EEESH_EEENS5_IJSH_SC_EEEEEEEvNS4_8identityENS4_23SM90_TMA_LOAD_MULTICASTENS13_IS15_S17_NSV_INS5_IJSH_S18_EEENS5_IJSC_SH_EEEEEEEvS1D_EENS_8epilogue10collective6detail29Sm90TmaWarpSpecializedAdapterINS1L_15DefaultEpilogueISJ_SK_SK_NS1K_6thread17LinearCombinationISJ_Li1EffLNS1P_9ScaleType4KindE0ELNS_15FloatRoundStyleE2ESJ_EENS1_15EpilogueDefaultEEEEEvvEEEEvNT_6ParamsE,"ax",@progbits
	.align	128
.text._ZN7cutlass13device_kernelINS_4gemm6kernel13GemmUniversalIN4cute5tupleIJiiiiEEENS1_10collective13CollectiveMmaINS1_34MainloopSm90TmaGmmaWarpSpecializedILi5ENS5_IJNS4_1CILi2EEENSA_ILi1EEESC_EEENS1_35KernelTmaWarpSpecializedCooperativeEEENS5_IJNSA_ILi128EEESG_NSA_ILi64EEEEEENS_6half_tENS5_IJlSC_lEEESJ_NS5_IJSC_llEEENS4_8TiledMMAINS4_8MMA_AtomIJNS4_4SM904GMMA26MMA_64x128x16_F32F16F16_SSILNSP_5MajorE0ELSR_1ELNSP_7ScaleInE1ELSS_1EEEEEENS4_6LayoutISD_NS5_IJSC_NSA_ILi0EEESW_EEEEENS5_IJNS4_10UnderscoreESZ_SZ_EEEEENS4_13SM90_TMA_LOADENS4_14ComposedLayoutINS4_7SwizzleILi3ELi4ELi3EEENS4_18smem_ptr_flag_bitsILi16EEENSV_INS5_IJNSA_ILi8EEESH_EEENS5_IJSH_SC_EEEEEEEvNS4_8identityENS4_23SM90_TMA_LOAD_MULTICASTENS13_IS15_S17_NSV_INS5_IJSH_S18_EEENS5_IJSC_SH_EEEEEEEvS1D_EENS_8epilogue10collective6detail29Sm90TmaWarpSpecializedAdapterINS1L_15DefaultEpilogueISJ_SK_SK_NS1K_6thread17LinearCombinationISJ_Li1EffLNS1P_9ScaleType4KindE0ELNS_15FloatRoundStyleE2ESJ_EENS1_15EpilogueDefaultEEEEEvvEEEEvNT_6ParamsE:
        .type           _ZN7cutlass13device_kernelINS_4gemm6kernel13GemmUniversalIN4cute5tupleIJiiiiEEENS1_10collective13CollectiveMmaINS1_34MainloopSm90TmaGmmaWarpSpecializedILi5ENS5_IJNS4_1CILi2EEENSA_ILi1EEESC_EEENS1_35KernelTmaWarpSpecializedCooperativeEEENS5_IJNSA_ILi128EEESG_NSA_ILi64EEEEEENS_6half_tENS5_IJlSC_lEEESJ_NS5_IJSC_llEEENS4_8TiledMMAINS4_8MMA_AtomIJNS4_4SM904GMMA26MMA_64x128x16_F32F16F16_SSILNSP_5MajorE0ELSR_1ELNSP_7ScaleInE1ELSS_1EEEEEENS4_6LayoutISD_NS5_IJSC_NSA_ILi0EEESW_EEEEENS5_IJNS4_10UnderscoreESZ_SZ_EEEEENS4_13SM90_TMA_LOADENS4_14ComposedLayoutINS4_7SwizzleILi3ELi4ELi3EEENS4_18smem_ptr_flag_bitsILi16EEENSV_INS5_IJNSA_ILi8EEESH_EEENS5_IJSH_SC_EEEEEEEvNS4_8identityENS4_23SM90_TMA_LOAD_MULTICASTENS13_IS15_S17_NSV_INS5_IJSH_S18_EEENS5_IJSC_SH_EEEEEEEvS1D_EENS_8epilogue10collective6detail29Sm90TmaWarpSpecializedAdapterINS1L_15DefaultEpilogueISJ_SK_SK_NS1K_6thread17LinearCombinationISJ_Li1EffLNS1P_9ScaleType4KindE0ELNS_15FloatRoundStyleE2ESJ_EENS1_15EpilogueDefaultEEEEEvvEEEEvNT_6ParamsE,@function
        .size           _ZN7cutlass13device_kernelINS_4gemm6kernel13GemmUniversalIN4cute5tupleIJiiiiEEENS1_10collective13CollectiveMmaINS1_34MainloopSm90TmaGmmaWarpSpecializedILi5ENS5_IJNS4_1CILi2EEENSA_ILi1EEESC_EEENS1_35KernelTmaWarpSpecializedCooperativeEEENS5_IJNSA_ILi128EEESG_NSA_ILi64EEEEEENS_6half_tENS5_IJlSC_lEEESJ_NS5_IJSC_llEEENS4_8TiledMMAINS4_8MMA_AtomIJNS4_4SM904GMMA26MMA_64x128x16_F32F16F16_SSILNSP_5MajorE0ELSR_1ELNSP_7ScaleInE1ELSS_1EEEEEENS4_6LayoutISD_NS5_IJSC_NSA_ILi0EEESW_EEEEENS5_IJNS4_10UnderscoreESZ_SZ_EEEEENS4_13SM90_TMA_LOADENS4_14ComposedLayoutINS4_7SwizzleILi3ELi4ELi3EEENS4_18smem_ptr_flag_bitsILi16EEENSV_INS5_IJNSA_ILi8EEESH_EEENS5_IJSH_SC_EEEEEEEvNS4_8identityENS4_23SM90_TMA_LOAD_MULTICASTENS13_IS15_S17_NSV_INS5_IJSH_S18_EEENS5_IJSC_SH_EEEEEEEvS1D_EENS_8epilogue10collective6detail29Sm90TmaWarpSpecializedAdapterINS1L_15DefaultEpilogueISJ_SK_SK_NS1K_6thread17LinearCombinationISJ_Li1EffLNS1P_9ScaleType4KindE0ELNS_15FloatRoundStyleE2ESJ_EENS1_15EpilogueDefaultEEEEEvvEEEEvNT_6ParamsE,(.L_x_199 - _ZN7cutlass13device_kernelINS_4gemm6kernel13GemmUniversalIN4cute5tupleIJiiiiEEENS1_10collective13CollectiveMmaINS1_34MainloopSm90TmaGmmaWarpSpecializedILi5ENS5_IJNS4_1CILi2EEENSA_ILi1EEESC_EEENS1_35KernelTmaWarpSpecializedCooperativeEEENS5_IJNSA_ILi128EEESG_NSA_ILi64EEEEEENS_6half_tENS5_IJlSC_lEEESJ_NS5_IJSC_llEEENS4_8TiledMMAINS4_8MMA_AtomIJNS4_4SM904GMMA26MMA_64x128x16_F32F16F16_SSILNSP_5MajorE0ELSR_1ELNSP_7ScaleInE1ELSS_1EEEEEENS4_6LayoutISD_NS5_IJSC_NSA_ILi0EEESW_EEEEENS5_IJNS4_10UnderscoreESZ_SZ_EEEEENS4_13SM90_TMA_LOADENS4_14ComposedLayoutINS4_7SwizzleILi3ELi4ELi3EEENS4_18smem_ptr_flag_bitsILi16EEENSV_INS5_IJNSA_ILi8EEESH_EEENS5_IJSH_SC_EEEEEEEvNS4_8identityENS4_23SM90_TMA_LOAD_MULTICASTENS13_IS15_S17_NSV_INS5_IJSH_S18_EEENS5_IJSC_SH_EEEEEEEvS1D_EENS_8epilogue10collective6detail29Sm90TmaWarpSpecializedAdapterINS1L_15DefaultEpilogueISJ_SK_SK_NS1K_6thread17LinearCombinationISJ_Li1EffLNS1P_9ScaleType4KindE0ELNS_15FloatRoundStyleE2ESJ_EENS1_15EpilogueDefaultEEEEEvvEEEEvNT_6ParamsE)
        .other          _ZN7cutlass13device_kernelINS_4gemm6kernel13GemmUniversalIN4cute5tupleIJiiiiEEENS1_10collective13CollectiveMmaINS1_34MainloopSm90TmaGmmaWarpSpecializedILi5ENS5_IJNS4_1CILi2EEENSA_ILi1EEESC_EEENS1_35KernelTmaWarpSpecializedCooperativeEEENS5_IJNSA_ILi128EEESG_NSA_ILi64EEEEEENS_6half_tENS5_IJlSC_lEEESJ_NS5_IJSC_llEEENS4_8TiledMMAINS4_8MMA_AtomIJNS4_4SM904GMMA26MMA_64x128x16_F32F16F16_SSILNSP_5MajorE0ELSR_1ELNSP_7ScaleInE1ELSS_1EEEEEENS4_6LayoutISD_NS5_IJSC_NSA_ILi0EEESW_EEEEENS5_IJNS4_10UnderscoreESZ_SZ_EEEEENS4_13SM90_TMA_LOADENS4_14ComposedLayoutINS4_7SwizzleILi3ELi4ELi3EEENS4_18smem_ptr_flag_bitsILi16EEENSV_INS5_IJNSA_ILi8EEESH_EEENS5_IJSH_SC_EEEEEEEvNS4_8identityENS4_23SM90_TMA_LOAD_MULTICASTENS13_IS15_S17_NSV_INS5_IJSH_S18_EEENS5_IJSC_SH_EEEEEEEvS1D_EENS_8epilogue10collective6detail29Sm90TmaWarpSpecializedAdapterINS1L_15DefaultEpilogueISJ_SK_SK_NS1K_6thread17LinearCombinationISJ_Li1EffLNS1P_9ScaleType4KindE0ELNS_15FloatRoundStyleE2ESJ_EENS1_15EpilogueDefaultEEEEEvvEEEEvNT_6ParamsE,@"STO_CUDA_ENTRY STV_DEFAULT"
_ZN7cutlass13device_kernelINS_4gemm6kernel13GemmUniversalIN4cute5tupleIJiiiiEEENS1_10collective13CollectiveMmaINS1_34MainloopSm90TmaGmmaWarpSpecializedILi5ENS5_IJNS4_1CILi2EEENSA_ILi1EEESC_EEENS1_35KernelTmaWarpSpecializedCooperativeEEENS5_IJNSA_ILi128EEESG_NSA_ILi64EEEEEENS_6half_tENS5_IJlSC_lEEESJ_NS5_IJSC_llEEENS4_8TiledMMAINS4_8MMA_AtomIJNS4_4SM904GMMA26MMA_64x128x16_F32F16F16_SSILNSP_5MajorE0ELSR_1ELNSP_7ScaleInE1ELSS_1EEEEEENS4_6LayoutISD_NS5_IJSC_NSA_ILi0EEESW_EEEEENS5_IJNS4_10UnderscoreESZ_SZ_EEEEENS4_13SM90_TMA_LOADENS4_14ComposedLayoutINS4_7SwizzleILi3ELi4ELi3EEENS4_18smem_ptr_flag_bitsILi16EEENSV_INS5_IJNSA_ILi8EEESH_EEENS5_IJSH_SC_EEEEEEEvNS4_8identityENS4_23SM90_TMA_LOAD_MULTICASTENS13_IS15_S17_NSV_INS5_IJSH_S18_EEENS5_IJSC_SH_EEEEEEEvS1D_EENS_8epilogue10collective6detail29Sm90TmaWarpSpecializedAdapterINS1L_15DefaultEpilogueISJ_SK_SK_NS1K_6thread17LinearCombinationISJ_Li1EffLNS1P_9ScaleType4KindE0ELNS_15FloatRoundStyleE2ESJ_EENS1_15EpilogueDefaultEEEEEvvEEEEvNT_6ParamsE:
[----:B------:R-:W0:Y:S01]  /*0000*/  LDC R1, c[0x0][0x28] ;  /* 0x00000a00ff017b82 */ /* 0x000e220000000800 */
[----:B------:R-:W1:Y:S01]  /*0010*/  S2R R95, SR_TID.X ;  /* 0x00000000005f7919 */ /* 0x000e620000002100 */
[----:B------:R-:W-:Y:S01]  /*0020*/  ELECT P0, URZ, PT ;  /* 0x00000000003f782f */ /* 0x000fe20003800000 */
[----:B------:R-:W-:Y:S01]  /*0030*/  BSSY B0, `(.L_x_0) ;  /* 0x000000f000007945 */ /* 0x000fe20003800000 */
[--C-:B-1----:R-:W-:Y:S02]  /*0040*/  SHF.R.U32.HI R0, RZ, 0x5, R95.reuse ;  /* 0x00000005ff007819 */ /* 0x102fe4000001165f */
[----:B------:R-:W-:-:S03]  /*0050*/  SHF.R.U32.HI R6, RZ, 0x7, R95 ;  /* 0x00000007ff067819 */ /* 0x000fc6000001165f */
[----:B------:R-:W1:Y:S04]  /*0060*/  SHFL.IDX PT, R3, R0, RZ, 0x1f ;  /* 0x00001fff00037589 */ /* 0x000e6800000e0000 */
[----:B------:R2:W3:Y:S01]  /*0070*/  SHFL.IDX PT, R2, R6, RZ, 0x1f ;  /* 0x00001fff06027589 */ /* 0x0004e200000e0000 */
[----:B-1----:R-:W-:-:S13]  /*0080*/  ISETP.NE.OR P0, PT, R3, RZ, !P0 ;  /* 0x000000ff0300720c */ /* 0x002fda0004705670 */
[----:B0-23--:R-:W-:Y:S05]  /*0090*/  @P0 BRA `(.L_x_1) ;  /* 0x0000000000200947 */ /* 0x00dfea0003800000 */
[----:B------:R-:W-:Y:S02]  /*00a0*/  ULDC.64 UR4, c[0x0][0x198] ;  /* 0x0000660000047ab9 */ /* 0x000fe40000000a00 */
[----:B------:R-:W-:Y:S02]  /*00b0*/  UIADD3 UR6, UP0, UR4, 0xf0, URZ ;  /* 0x000000f004067890 */ /* 0x000fe4000ff1e03f */
[----:B------:R-:W-:Y:S02]  /*00c0*/  UIADD3 UR4, UP1, UR4, 0x1f0, URZ ;  /* 0x000001f004047890 */ /* 0x000fe4000ff3e03f */
[----:B------:R-:W-:Y:S02]  /*00d0*/  UIADD3.X UR7, URZ, UR5, URZ, UP0, !UPT ;  /* 0x000000053f077290 */ /* 0x000fe400087fe43f */
[----:B------:R-:W-:-:S07]  /*00e0*/  UIADD3.X UR5, URZ, UR5, URZ, UP1, !UPT ;  /* 0x000000053f057290 */ /* 0x000fce0008ffe43f */
[----:B------:R0:W-:Y:S02]  /*00f0*/  UTMACCTL.PF [UR6] ;  /* 0x00000000060079b9 */ /* 0x0001e40008040000 */
[----:B------:R0:W-:Y:S02]  /*0100*/  UTMACCTL.PF [UR4] ;  /* 0x00000000040079b9 */ /* 0x0001e40008040000 */
[----:B0-----:R-:W-:Y:S01]  /*0110*/  NOP ;  /* 0x0000000000007918 */ /* 0x001fe20000000000 */
.L_x_1:
[----:B------:R-:W-:Y:S05]  /*0120*/  BSYNC B0 ;  /* 0x0000000000007941 */ /* 0x000fea0003800000 */
.L_x_0:
[----:B------:R-:W0:Y:S02]  /*0130*/  SHFL.IDX PT, R5, R0, RZ, 0x1f ;  /* 0x00001fff00057589 */ /* 0x000e2400000e0000 */
[----:B0-----:R-:W-:-:S13]  /*0140*/  ISETP.NE.AND P0, PT, R5, RZ, PT ;  /* 0x000000ff0500720c */ /* 0x001fda0003f05270 */
[----:B------:R-:W-:Y:S05]  /*0150*/  @P0 BRA `(.L_x_2) ;  /* 0x0000000000600947 */ /* 0x000fea0003800000 */
[----:B------:R-:W0:Y:S01]  /*0160*/  S2UR UR8, SR_CgaCtaId ;  /* 0x00000000000879c3 */ /* 0x000e220000008800 */
[----:B------:R-:W-:Y:S01]  /*0170*/  UMOV UR4, 0x400 ;  /* 0x0000040000047882 */ /* 0x000fe20000000000 */
[----:B------:R-:W-:Y:S01]  /*0180*/  UMOV UR5, 0x1 ;  /* 0x0000000100057882 */ /* 0x000fe20000000000 */
[----:B------:R-:W-:Y:S01]  /*0190*/  UMOV UR6, 0x4 ;  /* 0x0000000400067882 */ /* 0x000fe20000000000 */
[----:B------:R-:W-:Y:S01]  /*01a0*/  ELECT P0, URZ, PT ;  /* 0x00000000003f782f */ /* 0x000fe20003800000 */
[----:B------:R-:W-:-:S04]  /*01b0*/  UIADD3 UR6, -UR6, 0x100000, URZ ;  /* 0x0010000006067890 */ /* 0x000fc8000fffe13f */
[----:B------:R-:W-:Y:S02]  /*01c0*/  USHF.L.U32 UR7, UR6, 0xb, URZ ;  /* 0x0000000b06077899 */ /* 0x000fe4000800063f */
[----:B------:R-:W-:Y:S02]  /*01d0*/  USHF.L.U32 UR6, UR6, 0x1, URZ ;  /* 0x0000000106067899 */ /* 0x000fe4000800063f */
[----:B0-----:R-:W-:Y:S02]  /*01e0*/  ULEA UR8, UR8, UR4, 0x18 ;  /* 0x0000000408087291 */ /* 0x001fe4000f8ec03f */
[----:B------:R-:W-:-:S04]  /*01f0*/  UIADD3 UR4, -UR5, 0x100000, URZ ;  /* 0x0010000005047890 */ /* 0x000fc8000fffe13f */
[----:B------:R-:W-:Y:S02]  /*0200*/  USHF.L.U32 UR5, UR4, 0xb, URZ ;  /* 0x0000000b04057899 */ /* 0x000fe4000800063f */
[----:B------:R-:W-:Y:S01]  /*0210*/  USHF.L.U32 UR4, UR4, 0x1, URZ ;  /* 0x0000000104047899 */ /* 0x000fe2000800063f */
[----:B------:R-:W0:Y:S11]  /*0220*/  FENCE.VIEW.ASYNC.S ;  /* 0x00000000000073c6 */ /* 0x000e360000000000 */
[----:B0-----:R0:W1:Y:S01]  /*0230*/  SYNCS.EXCH.64 URZ, [UR8], UR4 ;  /* 0x00000004083f75b2 */ /* 0x0010620008000100 */
[----:B------:R0:W2:Y:S01]  /*0240*/  SYNCS.EXCH.64 URZ, [UR8+0x28], UR6 ;  /* 0x00002806083f75b2 */ /* 0x0000a20008000100 */
[----:B------:R0:W3:Y:S01]  /*0250*/  SYNCS.EXCH.64 URZ, [UR8+0x8], UR4 ;  /* 0x00000804083f75b2 */ /* 0x0000e20008000100 */
[----:B------:R0:W4:Y:S01]  /*0260*/  SYNCS.EXCH.64 URZ, [UR8+0x30], UR6 ;  /* 0x00003006083f75b2 */ /* 0x0001220008000100 */
[----:B------:R0:W0:Y:S01]  /*0270*/  SYNCS.EXCH.64 URZ, [UR8+0x10], UR4 ;  /* 0x00001004083f75b2 */ /* 0x0000220008000100 */
[----:B------:R0:W0:Y:S01]  /*0280*/  SYNCS.EXCH.64 URZ, [UR8+0x38], UR6 ;  /* 0x00003806083f75b2 */ /* 0x0000220008000100 */
[----:B------:R0:W0:Y:S01]  /*0290*/  SYNCS.EXCH.64 URZ, [UR8+0x18], UR4 ;  /* 0x00001804083f75b2 */ /* 0x0000220008000100 */
[----:B------:R0:W0:Y:S01]  /*02a0*/  SYNCS.EXCH.64 URZ, [UR8+0x40], UR6 ;  /* 0x00004006083f75b2 */ /* 0x0000220008000100 */
[----:B------:R0:W0:Y:S01]  /*02b0*/  SYNCS.EXCH.64 URZ, [UR8+0x20], UR4 ;  /* 0x00002004083f75b2 */ /* 0x0000220008000100 */
[----:B------:R0:W0:Y:S01]  /*02c0*/  SYNCS.EXCH.64 URZ, [UR8+0x48], UR6 ;  /* 0x00004806083f75b2 */ /* 0x0000220008000100 */
[----:B------:R-:W-:Y:S01]  /*02d0*/  NOP ;  /* 0x0000000000007918 */ /* 0x000fe20000000000 */
.L_x_2:
[----:B------:R-:W-:Y:S01]  /*02e0*/  SHF.R.S32.HI R4, RZ, 0x1f, R95 ;  /* 0x0000001fff047819 */ /* 0x000fe2000001145f */
[----:B------:R-:W5:Y:S01]  /*02f0*/  SHFL.IDX PT, R0, R0, RZ, 0x1f ;  /* 0x00001fff00007589 */ /* 0x000f6200000e0000 */
[----:B0-----:R-:W0:Y:S01]  /*0300*/  S2UR UR8, SR_CTAID.X ;  /* 0x00000000000879c3 */ /* 0x001e220000002500 */
[----:B------:R-:W-:Y:S02]  /*0310*/  ELECT P0, URZ, PT ;  /* 0x00000000003f782f */ /* 0x000fe40003800000 */
[----:B------:R-:W-:Y:S01]  /*0320*/  LEA.HI R4, R4, R95, RZ, 0x7 ;  /* 0x0000005f04047211 */ /* 0x000fe200078f38ff */
[----:B------:R-:W-:Y:S01]  /*0330*/  ULDC UR4, c[0x0][0x150] ;  /* 0x0000540000047ab9 */ /* 0x000fe20000000800 */
[----:B------:R-:W-:Y:S01]  /*0340*/  SHF.R.S32.HI R10, RZ, 0x1f, R5 ;  /* 0x0000001fff0a7819 */ /* 0x000fe20000011405 */
[----:B------:R-:W-:Y:S01]  /*0350*/  NOP ;  /* 0x0000000000007918 */ /* 0x000fe20000000000 */
[----:B------:R-:W-:Y:S01]  /*0360*/  LOP3.LUT R4, R4, 0xffffff80, RZ, 0xc0, !PT ;  /* 0xffffff8004047812 */ /* 0x000fe200078ec0ff */
[----:B------:R-:W-:Y:S01]  /*0370*/  NOP ;  /* 0x0000000000007918 */ /* 0x000fe20000000000 */
[----:B------:R-:W-:Y:S01]  /*0380*/  LEA.HI R10, R10, R5, RZ, 0x2 ;  /* 0x000000050a0a7211 */ /* 0x000fe200078f10ff */
[----:B------:R-:W1:Y:S01]  /*0390*/  LDC R12, c[0x0][0x144] ;  /* 0x00005100ff0c7b82 */ /* 0x000e620000000800 */
[----:B------:R-:W-:Y:S01]  /*03a0*/  IMAD.MOV.U32 R22, RZ, RZ, 0x1 ;  /* 0x00000001ff167424 */ /* 0x000fe200078e00ff */
[----:B------:R-:W-:Y:S01]  /*03b0*/  ISETP.NE.AND P3, PT, R2, RZ, PT ;  /* 0x000000ff0200720c */ /* 0x000fe20003f65270 */
[----:B------:R-:W-:Y:S01]  /*03c0*/  IMAD.IADD R8, R95, 0x1, -R4 ;  /* 0x000000015f087824 */ /* 0x000fe200078e0a04 */
[----:B------:R-:W-:Y:S01]  /*03d0*/  LOP3.LUT R10, R10, 0x3ffffffc, RZ, 0xc0, !PT ;  /* 0x3ffffffc0a0a7812 */ /* 0x000fe200078ec0ff */
[----:B------:R-:W2:Y:S03]  /*03e0*/  S2R R4, SR_CTAID.Y ;  /* 0x0000000000047919 */ /* 0x000ea60000002600 */
[----:B------:R-:W-:Y:S01]  /*03f0*/  SHF.R.S32.HI R7, RZ, 0x1f, R8 ;  /* 0x0000001fff077819 */ /* 0x000fe20000011408 */
[----:B------:R-:W-:Y:S01]  /*0400*/  IMAD.IADD R10, R5, 0x1, -R10 ;  /* 0x00000001050a7824 */ /* 0x000fe200078e0a0a */
[----:B------:R-:W3:Y:S02]  /*0410*/  LDC R14, c[0x0][0x140] ;  /* 0x00005000ff0e7b82 */ /* 0x000ee40000000800 */
[----:B------:R-:W-:-:S02]  /*0420*/  LEA.HI R7, R7, R8, RZ, 0x3 ;  /* 0x0000000807077211 */ /* 0x000fc400078f18ff */
[----:B-----5:R-:W-:Y:S02]  /*0430*/  ISETP.NE.OR P0, PT, R0, RZ, !P0 ;  /* 0x000000ff0000720c */ /* 0x020fe40004705670 */
[--C-:B------:R-:W-:Y:S02]  /*0440*/  SHF.R.S32.HI R0, RZ, 0x3, R7.reuse ;  /* 0x00000003ff007819 */ /* 0x100fe40000011407 */
[----:B0-----:R-:W-:Y:S02]  /*0450*/  I2FP.F32.U32 R9, UR8 ;  /* 0x0000000800097c45 */ /* 0x001fe40008201000 */
[----:B------:R-:W-:-:S03]  /*0460*/  SHF.R.S32.HI R7, RZ, 0x1f, R7 ;  /* 0x0000001fff077819 */ /* 0x000fc60000011407 */
[----:B------:R-:W-:Y:S01]  /*0470*/  FMUL R11, R9, UR4 ;  /* 0x00000004090b7c20 */ /* 0x000fe20008400000 */
[----:B------:R-:W-:Y:S01]  /*0480*/  LEA.HI R7, R7, R0, RZ, 0x2 ;  /* 0x0000000007077211 */ /* 0x000fe200078f10ff */
[----:B------:R-:W-:Y:S01]  /*0490*/  ULDC UR4, c[0x0][0x154] ;  /* 0x0000550000047ab9 */ /* 0x000fe20000000800 */
[----:B------:R-:W0:Y:S01]  /*04a0*/  LDC R9, c[0x0][0x148] ;  /* 0x00005200ff097b82 */ /* 0x000e220000000800 */
[----:B------:R-:W-:Y:S01]  /*04b0*/  VOTEU.ALL UP0, P0 ;  /* 0x00000000003f7886 */ /* 0x000fe20000000000 */
[----:B------:R-:W-:Y:S01]  /*04c0*/  LOP3.LUT R7, R7, 0xfffffffc, RZ, 0xc0, !PT ;  /* 0xfffffffc07077812 */ /* 0x000fe200078ec0ff */
[----:B------:R-:W5:Y:S01]  /*04d0*/  F2I.U32.TRUNC.NTZ R11, R11 ;  /* 0x0000000b000b7305 */ /* 0x000f62000020f000 */
[----:B------:R-:W-:Y:S02]  /*04e0*/  VOTEU.ALL UP1, P0 ;  /* 0x00000000003f7886 */ /* 0x000fe40000020000 */
[----:B------:R-:W-:Y:S01]  /*04f0*/  @!UP0 UMOV UR6, 0x400 ;  /* 0x0000040000068882 */ /* 0x000fe20000000000 */
[----:B------:R-:W-:Y:S01]  /*0500*/  IMAD.IADD R7, R0, 0x1, -R7 ;  /* 0x0000000100077824 */ /* 0x000fe200078e0a07 */
[----:B------:R-:W4:Y:S01]  /*0510*/  @!UP0 S2UR UR7, SR_CgaCtaId ;  /* 0x00000000000789c3 */ /* 0x000f220000008800 */
[----:B------:R-:W-:-:S02]  /*0520*/  SHF.R.S32.HI R0, RZ, 0x1f, R3 ;  /* 0x0000001fff007819 */ /* 0x000fc40000011403 */
[----:B------:R-:W-:Y:S01]  /*0530*/  IMAD R10, R10, 0x4, R7 ;  /* 0x000000040a0a7824 */ /* 0x000fe200078e0207 */
[----:B--2---:R-:W-:Y:S02]  /*0540*/  I2FP.F32.U32 R13, R4 ;  /* 0x00000004000d7245 */ /* 0x004fe40000201000 */
[----:B------:R-:W-:Y:S01]  /*0550*/  LEA.HI R0, R0, R3, RZ, 0x2 ;  /* 0x0000000300007211 */ /* 0x000fe200078f10ff */
[C---:B------:R-:W-:Y:S01]  /*0560*/  IMAD.SHL.U32 R19, R10.reuse, 0x4, RZ ;  /* 0x000000040a137824 */ /* 0x040fe200078e00ff */
[----:B------:R-:W-:Y:S01]  /*0570*/  LEA.HI R7, R10, R10, RZ, 0x1 ;  /* 0x0000000a0a077211 */ /* 0x000fe200078f08ff */
[----:B------:R-:W-:Y:S01]  /*0580*/  FMUL R13, R13, UR4 ;  /* 0x000000040d0d7c20 */ /* 0x000fe20008400000 */
[----:B-----5:R-:W-:Y:S01]  /*0590*/  IMAD.MOV R15, RZ, RZ, -R11 ;  /* 0x000000ffff0f7224 */ /* 0x020fe200078e0a0b */
[----:B------:R-:W-:Y:S01]  /*05a0*/  LOP3.LUT R0, R0, 0xfffffffc, RZ, 0xc0, !PT ;  /* 0xfffffffc00007812 */ /* 0x000fe200078ec0ff */
[----:B------:R-:W-:Y:S01]  /*05b0*/  UMOV UR4, 0x20 ;  /* 0x0000002000047882 */ /* 0x000fe20000000000 */
[----:B------:R-:W-:Y:S01]  /*05c0*/  LOP3.LUT R11, R7, 0xfffffffe, RZ, 0xc0, !PT ;  /* 0xfffffffe070b7812 */ /* 0x000fe200078ec0ff */
[----:B-1----:R-:W-:Y:S01]  /*05d0*/  IMAD R7, R12, R15, UR8 ;  /* 0x000000080c077e24 */ /* 0x002fe2000f8e020f */
[----:B------:R-:W1:Y:S01]  /*05e0*/  F2I.U32.TRUNC.NTZ R13, R13 ;  /* 0x0000000d000d7305 */ /* 0x000e62000020f000 */
[----:B------:R-:W-:Y:S01]  /*05f0*/  IMAD.IADD R3, R3, 0x1, -R0 ;  /* 0x0000000103037824 */ /* 0x000fe200078e0a00 */
[C---:B------:R-:W-:Y:S01]  /*0600*/  LOP3.LUT R19, R10.reuse, 0xc, R19, 0x78, !PT ;  /* 0x0000000c0a137812 */ /* 0x040fe200078e7813 */
[----:B------:R-:W-:Y:S01]  /*0610*/  IMAD.IADD R12, R10, 0x1, -R11 ;  /* 0x000000010a0c7824 */ /* 0x000fe200078e0a0b */
[----:B------:R-:W-:-:S04]  /*0620*/  @!UP0 UIADD3 UR4, -UR4, 0x100000, URZ ;  /* 0x0010000004048890 */ /* 0x000fc8000fffe13f */
[----:B------:R-:W-:Y:S02]  /*0630*/  @!UP0 USHF.L.U32 UR5, UR4, 0xb, URZ ;  /* 0x0000000b04058899 */ /* 0x000fe4000800063f */
[----:B------:R-:W-:Y:S01]  /*0640*/  @!UP0 USHF.L.U32 UR4, UR4, 0x1, URZ ;  /* 0x0000000104048899 */ /* 0x000fe2000800063f */
[----:B---3--:R-:W-:Y:S02]  /*0650*/  ISETP.EQ.U32.AND P2, PT, R14, 0x1, PT ;  /* 0x000000010e00780c */ /* 0x008fe40003f42070 */
[C---:B------:R-:W-:Y:S02]  /*0660*/  ISETP.NE.AND P1, PT, R3.reuse, 0x3, PT ;  /* 0x000000030300780c */ /* 0x040fe40003f25270 */
[----:B------:R-:W-:Y:S01]  /*0670*/  ISETP.NE.AND P4, PT, R12, R7, PT ;  /* 0x000000070c00720c */ /* 0x000fe20003f85270 */
[----:B----4-:R-:W-:Y:S01]  /*0680*/  @!UP0 ULEA UR6, UR7, UR6, 0x18 ;  /* 0x0000000607068291 */ /* 0x010fe2000f8ec03f */
[----:B------:R-:W-:Y:S01]  /*0690*/  ISETP.EQ.OR P1, PT, R3, RZ, !P1 ;  /* 0x000000ff0300720c */ /* 0x000fe20004f22670 */
[----:B------:R-:W-:Y:S01]  /*06a0*/  VOTEU.ALL UP0, P0 ;  /* 0x00000000003f7886 */ /* 0x000fe20000000000 */
[----:B------:R-:W-:Y:S01]  /*06b0*/  LOP3.LUT P0, RZ, R8, 0x7, RZ, 0xc0, !PT ;  /* 0x0000000708ff7812 */ /* 0x000fe2000780c0ff */
[C---:B------:R-:W-:Y:S01]  /*06c0*/  VIADD R8, R2.reuse, 0xffffffff ;  /* 0xffffffff02087836 */ /* 0x040fe20000000000 */
[----:B------:R-:W-:Y:S01]  /*06d0*/  ISETP.EQ.AND P1, PT, R2, RZ, P1 ;  /* 0x000000ff0200720c */ /* 0x000fe20000f22270 */
[----:B-1----:R-:W-:Y:S01]  /*06e0*/  IMAD.MOV R23, RZ, RZ, -R13 ;  /* 0x000000ffff177224 */ /* 0x002fe200078e0a0d */
[----:B------:R-:W-:-:S02]  /*06f0*/  ISETP.LT.U32.AND P0, PT, R19, 0x2, !P0 ;  /* 0x000000021300780c */ /* 0x000fc40004701070 */
[----:B------:R-:W-:Y:S01]  /*0700*/  ISETP.GE.U32.AND P6, PT, R8, 0x2, PT ;  /* 0x000000020800780c */ /* 0x000fe20003fc6070 */
[----:B0-----:R-:W-:Y:S01]  /*0710*/  IMAD R11, R9, R23, R4 ;  /* 0x00000017090b7224 */ /* 0x001fe200078e0204 */
[----:B------:R-:W-:Y:S01]  /*0720*/  SEL R18, RZ, 0x1, !P1 ;  /* 0x00000001ff127807 */ /* 0x000fe20004800000 */
[----:B------:R-:W0:Y:S02]  /*0730*/  FENCE.VIEW.ASYNC.S ;  /* 0x00000000000073c6 */ /* 0x000e240000000000 */
[----:B0-----:R0:W1:Y:S01]  /*0740*/  @!UP0 SYNCS.EXCH.64 URZ, [UR6+0x60], UR4 ;  /* 0x00006004063f85b2 */ /* 0x0010620008000100 */
[----:B------:R-:W-:Y:S02]  /*0750*/  @P4 LEA.HI R0, R19, R19, RZ, 0x1 ;  /* 0x0000001313004211 */ /* 0x000fe400078f08ff */
[----:B------:R-:W-:Y:S02]  /*0760*/  SEL R18, R18, 0x2, P6 ;  /* 0x0000000212127807 */ /* 0x000fe40003000000 */
[----:B------:R-:W-:-:S04]  /*0770*/  @P4 SHF.R.S32.HI R0, RZ, 0x1, R0 ;  /* 0x00000001ff004819 */ /* 0x000fc80000011400 */
[----:B------:R-:W-:Y:S02]  /*0780*/  @P4 ISETP.NE.AND P5, PT, R0, R11, PT ;  /* 0x0000000b0000420c */ /* 0x000fe40003fa5270 */
[----:B------:R-:W-:Y:S02]  /*0790*/  SEL R11, RZ, 0x1, !P0 ;  /* 0x00000001ff0b7807 */ /* 0x000fe40004000000 */
[----:B------:R-:W-:Y:S02]  /*07a0*/  @P4 SEL R22, RZ, 0x1, P5 ;  /* 0x00000001ff164807 */ /* 0x000fe40002800000 */
[----:B------:R-:W-:Y:S01]  /*07b0*/  LOP3.LUT R0, R95, 0x7f, RZ, 0xc0, !PT ;  /* 0x0000007f5f007812 */ /* 0x000fe200078ec0ff */
[----:B------:R0:W2:Y:S01]  /*07c0*/  @!UP1 SYNCS.EXCH.64 URZ, [UR6+0x68], UR4 ;  /* 0x00006804063f95b2 */ /* 0x0000a20008000100 */
[----:B------:R-:W-:Y:S01]  /*07d0*/  LOP3.LUT R22, R22, R11, RZ, 0xc0, !PT ;  /* 0x0000000b16167212 */ /* 0x000fe200078ec0ff */
[----:B------:R-:W-:Y:S01]  /*07e0*/  NOP ;  /* 0x0000000000007918 */ /* 0x000fe20000000000 */
[----:B------:R-:W-:Y:S05]  /*07f0*/  @!P2 BRA `(.L_x_3) ;  /* 0x000000000008a947 */ /* 0x000fea0003800000 */
[----:B-12---:R-:W-:Y:S01]  /*0800*/  UCGABAR_ARV ;  /* 0x00000000000079c7 */ /* 0x006fe20008000000 */
[----:B------:R-:W-:Y:S05]  /*0810*/  BRA `(.L_x_4) ;  /* 0x0000000000047947 */ /* 0x000fea0003800000 */
.L_x_3:
[----:B-12---:R-:W-:Y:S01]  /*0820*/  NOP ;  /* 0x0000000000007918 */ /* 0x006fe20000000000 */
.L_x_4:
[----:B------:R-:W1:Y:S01]  /*0830*/  LDC R2, c[0x0][0x65c] ;  /* 0x00019700ff027b82 */ /* 0x000e620000000800 */
[----:B------:R-:W-:Y:S02]  /*0840*/  IMAD.U32 R10, RZ, RZ, UR8 ;  /* 0x00000008ff0a7e24 */ /* 0x000fe4000f8e00ff */
[----:B------:R-:W-:Y:S01]  /*0850*/  IMAD.MOV.U32 R11, RZ, RZ, RZ ;  /* 0x000000ffff0b7224 */ /* 0x000fe200078e00ff */
[----:B-1----:R-:W-:-:S04]  /*0860*/  ISETP.NE.AND P1, PT, R2, 0x1, PT ;  /* 0x000000010200780c */ /* 0x002fc80003f25270 */
[----:B------:R-:W-:-:S09]  /*0870*/  P2R R5, PR, RZ, 0x2 ;  /* 0x00000002ff057803 */ /* 0x000fd20000000000 */
[----:B------:R-:W1:Y:S01]  /*0880*/  @P1 LDC R17, c[0x0][0x10] ;  /* 0x00000400ff111b82 */ /* 0x000e620000000800 */
[----:B------:R-:W-:Y:S02]  /*0890*/  @P1 IMAD.MOV.U32 R5, RZ, RZ, RZ ;  /* 0x000000ffff051224 */ /* 0x000fe400078e00ff */
[----:B------:R-:W-:-:S05]  /*08a0*/  @P1 IMAD.MOV.U32 R15, RZ, RZ, RZ ;  /* 0x000000ffff0f1224 */ /* 0x000fca00078e00ff */
[----:B------:R-:W2:Y:S01]  /*08b0*/  @!P1 LDC R13, c[0x0][0xc] ;  /* 0x00000300ff0d9b82 */ /* 0x000ea20000000800 */
[----:B0-----:R-:W-:Y:S01]  /*08c0*/  ULDC UR4, c[0x0][0xc] ;  /* 0x0000030000047ab9 */ /* 0x001fe20000000800 */
[----:B------:R-:W-:Y:S01]  /*08d0*/  ULDC UR5, c[0x0][0x10] ;  /* 0x0000040000057ab9 */ /* 0x000fe20000000800 */
[----:B------:R-:W-:Y:S01]  /*08e0*/  ULDC UR6, c[0x0][0x14] ;  /* 0x0000050000067ab9 */ /* 0x000fe20000000800 */
[----:B------:R-:W-:-:S04]  /*08f0*/  UIMAD.WIDE.U32 UR4, UR4, UR5, URZ ;  /* 0x00000005040472a5 */ /* 0x000fc8000f8e003f */
[----:B------:R-:W-:Y:S02]  /*0900*/  UIMAD.WIDE.U32 UR36, UR4, UR6, URZ ;  /* 0x00000006042472a5 */ /* 0x000fe4000f8e003f */
[----:B------:R-:W-:-:S04]  /*0910*/  UIMAD UR42, UR5, UR6, URZ ;  /* 0x00000006052a72a4 */ /* 0x000fc8000f8e023f */
[----:B------:R-:W-:Y:S01]  /*0920*/  UIADD3 UR42, UR37, UR42, URZ ;  /* 0x0000002a252a7290 */ /* 0x000fe2000fffe03f */
[----:B-1----:R-:W-:-:S04]  /*0930*/  @P1 IMAD.WIDE.U32 R16, R17, UR8, R4 ;  /* 0x0000000811101c25 */ /* 0x002fc8000f8e0004 */
[----:B------:R-:W-:Y:S02]  /*0940*/  @P1 IMAD.IADD R17, R17, 0x1, R15 ;  /* 0x0000000111111824 */ /* 0x000fe400078e020f */
[----:B--2---:R-:W-:-:S04]  /*0950*/  @!P1 IMAD.WIDE.U32 R10, R4, R13, R10 ;  /* 0x0000000d040a9225 */ /* 0x004fc800078e000a */
[----:B------:R-:W-:Y:S02]  /*0960*/  @!P1 IMAD.MOV.U32 R16, RZ, RZ, R10 ;  /* 0x000000ffff109224 */ /* 0x000fe400078e000a */
[----:B------:R-:W-:Y:S01]  /*0970*/  @!P1 IMAD.MOV.U32 R17, RZ, RZ, R11 ;  /* 0x000000ffff119224 */ /* 0x000fe200078e000b */
[----:B------:R-:W-:Y:S06]  /*0980*/  @!P2 BRA `(.L_x_5) ;  /* 0x00000000000ca947 */ /* 0x000fec0003800000 */
[----:B------:R-:W-:Y:S01]  /*0990*/  UCGABAR_WAIT ;  /* 0x0000000000007dc7 */ /* 0x000fe20008000000 */
[----:B------:R-:W-:Y:S01]  /*09a0*/  CCTL.IVALL ;  /* 0x00000000ff00798f */ /* 0x000fe20002000000 */
[----:B------:R-:W-:Y:S05]  /*09b0*/  BRA `(.L_x_6) ;  /* 0x0000000000047947 */ /* 0x000fea0003800000 */
.L_x_5:
[----:B------:R-:W-:Y:S06]  /*09c0*/  BAR.SYNC.DEFER_BLOCKING 0x0 ;  /* 0x0000000000007b1d */ /* 0x000fec0000010000 */
.L_x_6:
[----:B------:R-:W-:Y:S05]  /*09d0*/  @!P3 BRA `(.L_x_7) ;  /* 0x0000005c00a8b947 */ /* 0x000fea0003800000 */
[----:B------:R-:W-:-:S13]  /*09e0*/  ISETP.GT.U32.AND P0, PT, R8, 0x1, PT ;  /* 0x000000010800780c */ /* 0x000fda0003f04070 */
[----:B------:R-:W-:Y:S05]  /*09f0*/  @P0 EXIT ;  /* 0x000000000000094d */ /* 0x000fea0003800000 */
[----:B------:R-:W-:Y:S01]  /*0a00*/  ULDC.64 UR4, c[0x0][0x650] ;  /* 0x0001940000047ab9 */ /* 0x000fe20000000a00 */
[----:B------:R-:W-:Y:S01]  /*0a10*/  PRMT R3, RZ, 0x7610, R3 ;  /* 0x00007610ff037816 */ /* 0x000fe20000000003 */
[----:B------:R-:W-:Y:S01]  /*0a20*/  IMAD.MOV.U32 R103, RZ, RZ, -0x1 ;  /* 0xffffffffff677424 */ /* 0x000fe200078e00ff */
[----:B------:R-:W-:Y:S01]  /*0a30*/  ISETP.GE.U32.AND P0, PT, R16, UR4, PT ;  /* 0x0000000410007c0c */ /* 0x000fe2000bf06070 */
[----:B------:R-:W-:Y:S02]  /*0a40*/  IMAD.MOV.U32 R100, RZ, RZ, -0x1 ;  /* 0xffffffffff647424 */ /* 0x000fe400078e00ff */
[----:B------:R-:W-:Y:S01]  /*0a50*/  IMAD.MOV.U32 R101, RZ, RZ, -0x1 ;  /* 0xffffffffff657424 */ /* 0x000fe200078e00ff */
[----:B------:R-:W-:-:S13]  /*0a60*/  ISETP.GE.U32.AND.EX P0, PT, R17, UR5, PT, P0 ;  /* 0x0000000511007c0c */ /* 0x000fda000bf06100 */
[----:B------:R-:W-:Y:S05]  /*0a70*/  @P0 BRA `(.L_x_8) ;  /* 0x0000000400280947 */ /* 0x000fea0003800000 */
[----:B------:R-:W0:Y:S01]  /*0a80*/  LDC.64 R24, c[0x0][0x628] ;  /* 0x00018a00ff187b82 */ /* 0x000e220000000a00 */
[----:B------:R-:W-:Y:S02]  /*0a90*/  IMAD.MOV.U32 R10, RZ, RZ, R16 ;  /* 0x000000ffff0a7224 */ /* 0x000fe400078e0010 */
[----:B------:R-:W-:-:S05]  /*0aa0*/  IMAD.MOV.U32 R11, RZ, RZ, R17 ;  /* 0x000000ffff0b7224 */ /* 0x000fca00078e0011 */
[----:B------:R-:W1:Y:S08]  /*0ab0*/  LDC R8, c[0x0][0x630] ;  /* 0x00018c00ff087b82 */ /* 0x000e700000000800 */
[----:B------:R-:W2:Y:S01]  /*0ac0*/  LDC.64 R26, c[0x0][0x620] ;  /* 0x00018800ff1a7b82 */ /* 0x000ea20000000a00 */
[----:B0-----:R-:W-:-:S04]  /*0ad0*/  ISETP.NE.U32.AND P0, PT, R24, RZ, PT ;  /* 0x000000ff1800720c */ /* 0x001fc80003f05070 */
[----:B------:R-:W-:-:S13]  /*0ae0*/  ISETP.NE.AND.EX P0, PT, R25, RZ, PT, P0 ;  /* 0x000000ff1900720c */ /* 0x000fda0003f05300 */
[----:B-12---:R-:W-:Y:S05]  /*0af0*/  @!P0 BRA `(.L_x_9) ;  /* 0x0000000000288947 */ /* 0x006fea0003800000 */
[----:B------:R-:W0:Y:S02]  /*0b00*/  LDC R3, c[0x0][0x634] ;  /* 0x00018d00ff037b82 */ /* 0x000e240000000800 */
[----:B0-----:R-:W-:-:S05]  /*0b10*/  IADD3 R3, P0, R16, R3, RZ ;  /* 0x0000000310037210 */ /* 0x001fca0007f1e0ff */
[----:B------:R-:W-:-:S04]  /*0b20*/  IMAD.X R21, RZ, RZ, R17, P0 ;  /* 0x000000ffff157224 */ /* 0x000fc800000e0611 */
[----:B------:R-:W-:-:S04]  /*0b30*/  IMAD.WIDE.U32 R10, R21, R24, RZ ;  /* 0x00000018150a7225 */ /* 0x000fc800078e00ff */
[----:B------:R-:W-:-:S04]  /*0b40*/  IMAD.WIDE.U32 R12, P0, R3, R25, R10 ;  /* 0x00000019030c7225 */ /* 0x000fc8000780000a */
[----:B------:R-:W-:-:S04]  /*0b50*/  IMAD.WIDE.U32 R10, R3, R24, RZ ;  /* 0x00000018030a7225 */ /* 0x000fc800078e00ff */
[----:B------:R-:W-:Y:S01]  /*0b60*/  IMAD.X R15, RZ, RZ, RZ, P0 ;  /* 0x000000ffff0f7224 */ /* 0x000fe200000e06ff */
[----:B------:R-:W-:Y:S01]  /*0b70*/  IADD3 RZ, P0, R11, R12, RZ ;  /* 0x0000000c0bff7210 */ /* 0x000fe20007f1e0ff */
[----:B------:R-:W-:-:S04]  /*0b80*/  IMAD.MOV.U32 R14, RZ, RZ, R13 ;  /* 0x000000ffff0e7224 */ /* 0x000fc800078e000d */
[----:B------:R-:W-:-:S08]  /*0b90*/  IMAD.WIDE.U32.X R10, R21, R25, R14, P0 ;  /* 0x00000019150a7225 */ /* 0x000fd000000e040e */
.L_x_9:
[----:B------:R-:W0:Y:S01]  /*0ba0*/  LDC.64 R30, c[0x0][0x640] ;  /* 0x00019000ff1e7b82 */ /* 0x000e220000000a00 */
[-CC-:B------:R-:W-:Y:S02]  /*0bb0*/  SHF.R.U64 R101, R10, R8.reuse, R11.reuse ;  /* 0x000000080a657219 */ /* 0x180fe4000000120b */
[----:B------:R-:W-:Y:S02]  /*0bc0*/  SHF.R.U32.HI R3, RZ, R8, R11 ;  /* 0x00000008ff037219 */ /* 0x000fe4000001160b */
[----:B------:R-:W-:-:S03]  /*0bd0*/  IADD3 R5, P0, RZ, -R101, RZ ;  /* 0x80000065ff057210 */ /* 0x000fc60007f1e0ff */
[----:B------:R-:W1:Y:S02]  /*0be0*/  LDC R12, c[0x0][0x618] ;  /* 0x00018600ff0c7b82 */ /* 0x000e640000000800 */
[----:B------:R-:W-:Y:S02]  /*0bf0*/  IMAD.X R3, RZ, RZ, ~R3, P0 ;  /* 0x000000ffff037224 */ /* 0x000fe400000e0e03 */
[----:B------:R-:W-:-:S04]  /*0c00*/  IMAD.WIDE.U32 R10, R5, R26, R16 ;  /* 0x0000001a050a7225 */ /* 0x000fc800078e0010 */
[----:B------:R-:W2:Y:S01]  /*0c10*/  LDC R20, c[0x0][0x608] ;  /* 0x00018200ff147b82 */ /* 0x000ea20000000800 */
[----:B------:R-:W-:Y:S02]  /*0c20*/  IMAD R8, R3, R26, RZ ;  /* 0x0000001a03087224 */ /* 0x000fe400078e02ff */
[----:B------:R-:W-:Y:S02]  /*0c30*/  IMAD.MOV.U32 R3, RZ, RZ, -0x1 ;  /* 0xffffffffff037424 */ /* 0x000fe400078e00ff */
[----:B------:R-:W-:Y:S02]  /*0c40*/  IMAD R5, R5, R27, R8 ;  /* 0x0000001b05057224 */ /* 0x000fe400078e0208 */
[----:B------:R-:W-:Y:S01]  /*0c50*/  IMAD R26, R9, R23, R4 ;  /* 0x00000017091a7224 */ /* 0x000fe200078e0204 */
[----:B------:R-:W3:Y:S01]  /*0c60*/  LDC R28, c[0x0][0x658] ;  /* 0x00019600ff1c7b82 */ /* 0x000ee20000000800 */
[----:B------:R-:W-:Y:S01]  /*0c70*/  IMAD.IADD R5, R11, 0x1, R5 ;  /* 0x000000010b057824 */ /* 0x000fe200078e0205 */
[----:B0-----:R-:W-:Y:S01]  /*0c80*/  ISETP.NE.U32.AND P0, PT, R30, RZ, PT ;  /* 0x000000ff1e00720c */ /* 0x001fe20003f05070 */
[----:B------:R-:W-:-:S03]  /*0c90*/  IMAD.MOV.U32 R23, RZ, RZ, 0x1 ;  /* 0x00000001ff177424 */ /* 0x000fc600078e00ff */
[----:B------:R-:W-:Y:S02]  /*0ca0*/  ISETP.NE.AND.EX P0, PT, R31, RZ, PT, P0 ;  /* 0x000000ff1f00720c */ /* 0x000fe40003f05300 */
[----:B------:R-:W0:Y:S01]  /*0cb0*/  LDC R24, c[0x0][0x600] ;  /* 0x00018000ff187b82 */ /* 0x000e220000000800 */
[-CC-:B-1----:R-:W-:Y:S02]  /*0cc0*/  SHF.R.U64 R14, R10, R12.reuse, R5.reuse ;  /* 0x0000000c0a0e7219 */ /* 0x182fe40000001205 */
[----:B------:R-:W-:-:S05]  /*0cd0*/  SHF.R.U32.HI R5, RZ, R12, R5 ;  /* 0x0000000cff057219 */ /* 0x000fca0000011605 */
[----:B------:R-:W1:Y:S01]  /*0ce0*/  LDC R15, c[0x0][0x648] ;  /* 0x00019200ff0f7b82 */ /* 0x000e620000000800 */
[-CC-:B--2---:R-:W-:Y:S02]  /*0cf0*/  SHF.R.U64 R27, R14, R20.reuse, R5.reuse ;  /* 0x000000140e1b7219 */ /* 0x184fe40000001205 */
[----:B------:R-:W-:-:S05]  /*0d00*/  SHF.R.U32.HI R5, RZ, R20, R5 ;  /* 0x00000014ff057219 */ /* 0x000fca0000011605 */
[----:B------:R-:W2:Y:S01]  /*0d10*/  LDC R21, c[0x0][0x638] ;  /* 0x00018e00ff157b82 */ /* 0x000ea20000000800 */
[-CC-:B---3--:R-:W-:Y:S02]  /*0d20*/  SHF.R.U64 R20, R27, R28.reuse, R5.reuse ;  /* 0x0000001c1b147219 */ /* 0x188fe40000001205 */
[-C--:B------:R-:W-:Y:S02]  /*0d30*/  SHF.L.U32 R3, R3, R28.reuse, RZ ;  /* 0x0000001c03037219 */ /* 0x080fe400000006ff */
[----:B------:R-:W-:Y:S01]  /*0d40*/  SHF.R.U32.HI R5, RZ, R28, R5 ;  /* 0x0000001cff057219 */ /* 0x000fe20000011605 */
[----:B------:R-:W-:Y:S01]  /*0d50*/  IMAD.MOV.U32 R4, RZ, RZ, R20 ;  /* 0x000000ffff047224 */ /* 0x000fe200078e0014 */
[----:B------:R-:W-:Y:S01]  /*0d60*/  LOP3.LUT R12, RZ, R3, RZ, 0x33, !PT ;  /* 0x00000003ff0c7212 */ /* 0x000fe200078e33ff */
[----:B------:R-:W3:Y:S01]  /*0d70*/  LDC R25, c[0x0][0x610] ;  /* 0x00018400ff197b82 */ /* 0x000ee20000000800 */
[----:B------:R-:W-:Y:S05]  /*0d80*/  @!P0 BRA `(.L_x_10) ;  /* 0x0000000000288947 */ /* 0x000fea0003800000 */
[----:B------:R-:W4:Y:S02]  /*0d90*/  LDC R3, c[0x0][0x64c] ;  /* 0x00019300ff037b82 */ /* 0x000f240000000800 */
[----:B----4-:R-:W-:-:S05]  /*0da0*/  IADD3 R3, P0, R20, R3, RZ ;  /* 0x0000000314037210 */ /* 0x010fca0007f1e0ff */
        /* <DEDUP_REMOVED lines=8> */
.L_x_10:
[----:B-1----:R-:W-:Y:S01]  /*0e30*/  SHF.R.U64 R4, R4, R15, R5 ;  /* 0x0000000f04047219 */ /* 0x002fe20000001205 */
[----:B0-----:R-:W-:Y:S01]  /*0e40*/  VIADD R5, R24, 0xffffffff ;  /* 0xffffffff18057836 */ /* 0x001fe20000000000 */
[----:B------:R-:W-:Y:S02]  /*0e50*/  SHF.L.U32 R3, R23, R28, RZ ;  /* 0x0000001c17037219 */ /* 0x000fe400000006ff */
[----:B------:R-:W-:Y:S01]  /*0e60*/  LOP3.LUT R12, R27, R12, RZ, 0xc0, !PT ;  /* 0x0000000c1b0c7212 */ /* 0x000fe200078ec0ff */
[----:B------:R-:W-:Y:S01]  /*0e70*/  IMAD.MOV R8, RZ, RZ, -R4 ;  /* 0x000000ffff087224 */ /* 0x000fe200078e0a04 */
[----:B------:R-:W-:-:S03]  /*0e80*/  SEL R7, R7, R26, !P1 ;  /* 0x0000001a07077207 */ /* 0x000fc60004800000 */
[----:B------:R-:W-:Y:S01]  /*0e90*/  IMAD R12, R3, R4, R12 ;  /* 0x00000004030c7224 */ /* 0x000fe200078e020c */
[----:B------:R-:W-:Y:S01]  /*0ea0*/  LOP3.LUT R4, R14, R5, RZ, 0xc0, !PT ;  /* 0x000000050e047212 */ /* 0x000fe200078ec0ff */
[----:B--2---:R-:W-:Y:S02]  /*0eb0*/  IMAD R3, R8, R21, R20 ;  /* 0x0000001508037224 */ /* 0x004fe400078e0214 */
[----:B---3--:R-:W-:Y:S02]  /*0ec0*/  IMAD R7, R12, R25, R7 ;  /* 0x000000190c077224 */ /* 0x008fe400078e0207 */
[----:B------:R-:W-:Y:S02]  /*0ed0*/  IMAD.MOV.U32 R5, RZ, RZ, 0x1 ;  /* 0x00000001ff057424 */ /* 0x000fe400078e00ff */
[----:B------:R-:W-:-:S03]  /*0ee0*/  IMAD R4, R3, R24, R4 ;  /* 0x0000001803047224 */ /* 0x000fc600078e0204 */
[----:B------:R-:W-:Y:S02]  /*0ef0*/  PRMT R3, R5, 0x7610, R3 ;  /* 0x0000761005037816 */ /* 0x000fe40000000003 */
[----:B------:R-:W-:Y:S02]  /*0f00*/  SEL R100, R4, R7, !P1 ;  /* 0x0000000704647207 */ /* 0x000fe40004800000 */
[----:B------:R-:W-:-:S07]  /*0f10*/  SEL R103, R7, R4, !P1 ;  /* 0x0000000407677207 */ /* 0x000fce0004800000 */
.L_x_8:
[----:B------:R-:W-:-:S08]  /*0f20*/  NOP ;  /* 0x0000000000007918 */ /* 0x000fd00000000000 */
[----:B------:R-:W0:Y:S02]  /*0f30*/  USETMAXREG.TRY_ALLOC.CTAPOOL UP0, 0xe8 ;  /* 0x000000e8000079c8 */ /* 0x000e240008000600 */
[----:B0-----:R-:W-:-:S13]  /*0f40*/  PLOP3.LUT P0, PT, PT, PT, UP0, 0x80, 0x0 ;  /* 0x000000000000781c */ /* 0x001fda0003f0f008 */
[----:B------:R-:W-:Y:S05]  /*0f50*/  @!P0 BRA `(.L_x_8) ;  /* 0xfffffffc00f08947 */ /* 0x000fea000383ffff */
[----:B------:R-:W-:Y:S01]  /*0f60*/  ULDC.64 UR4, c[0x0][0x598] ;  /* 0x0001660000047ab9 */ /* 0x000fe20000000a00 */
[----:B------:R-:W-:Y:S01]  /*0f70*/  ULDC.64 UR38, c[0x0][0x208] ;  /* 0x0000820000267ab9 */ /* 0x000fe20000000a00 */
[----:B------:R-:W-:-:S04]  /*0f80*/  ISETP.NE.U32.AND P0, PT, RZ, UR4, PT ;  /* 0x00000004ff007c0c */ /* 0x000fc8000bf05070 */
[----:B------:R-:W-:-:S13]  /*0f90*/  ISETP.NE.AND.EX P0, PT, RZ, UR5, PT, P0 ;  /* 0x00000005ff007c0c */ /* 0x000fda000bf05300 */
[----:B------:R-:W-:Y:S05]  /*0fa0*/  @!P0 BRA `(.L_x_11) ;  /* 0x00000000001c8947 */ /* 0x000fea0003800000 */
[----:B------:R-:W0:Y:S02]  /*0fb0*/  LDC.64 R4, c[0x0][0x598] ;  /* 0x00016600ff047b82 */ /* 0x000e240000000a00 */
[----:B0-----:R-:W2:Y:S02]  /*0fc0*/  LDG.E.64 R4, desc[UR38][R4.64] ;  /* 0x0000002604047981 */ /* 0x001ea4000c1e1b00 */
[----:B--2---:R-:W-:-:S04]  /*0fd0*/  ISETP.NE.U32.AND P0, PT, R4, RZ, PT ;  /* 0x000000ff0400720c */ /* 0x004fc80003f05070 */
[----:B------:R-:W-:-:S13]  /*0fe0*/  ISETP.NE.AND.EX P0, PT, R5, RZ, PT, P0 ;  /* 0x000000ff0500720c */ /* 0x000fda0003f05300 */
[----:B------:R-:W-:Y:S05]  /*0ff0*/  @!P0 BRA `(.L_x_11) ;  /* 0x0000000000088947 */ /* 0x000fea0003800000 */
[----:B------:R0:W5:Y:S01]  /*1000*/  LD.E R23, desc[UR38][R4.64] ;  /* 0x0000002604177980 */ /* 0x000162000c101900 */
[----:B------:R-:W-:Y:S05]  /*1010*/  BRA `(.L_x_12) ;  /* 0x0000000000247947 */ /* 0x000fea0003800000 */
.L_x_11:
[----:B------:R-:W-:Y:S02]  /*1020*/  ULDC.64 UR4, c[0x0][0x588] ;  /* 0x0001620000047ab9 */ /* 0x000fe40000000a00 */
[----:B------:R-:W-:-:S04]  /*1030*/  ISETP.NE.U32.AND P0, PT, RZ, UR4, PT ;  /* 0x00000004ff007c0c */ /* 0x000fc8000bf05070 */
[----:B------:R-:W-:-:S13]  /*1040*/  ISETP.NE.AND.EX P0, PT, RZ, UR5, PT, P0 ;  /* 0x00000005ff007c0c */ /* 0x000fda000bf05300 */
[----:B------:R-:W-:Y:S05]  /*1050*/  @!P0 BRA `(.L_x_13) ;  /* 0x00000000000c8947 */ /* 0x000fea0003800000 */
[----:B------:R-:W0:Y:S02]  /*1060*/  LDC.64 R4, c[0x0][0x588] ;  /* 0x00016200ff047b82 */ /* 0x000e240000000a00 */
[----:B0-----:R1:W5:Y:S01]  /*1070*/  LDG.E R23, desc[UR38][R4.64] ;  /* 0x0000002604177981 */ /* 0x001362000c1e1900 */
[----:B------:R-:W-:Y:S05]  /*1080*/  BRA `(.L_x_12) ;  /* 0x0000000000087947 */ /* 0x000fea0003800000 */
.L_x_13:
[----:B------:R-:W-:Y:S02]  /*1090*/  ULDC UR4, c[0x0][0x580] ;  /* 0x0001600000047ab9 */ /* 0x000fe40000000800 */
[----:B------:R-:W-:-:S07]  /*10a0*/  IMAD.U32 R23, RZ, RZ, UR4 ;  /* 0x00000004ff177e24 */ /* 0x000fce000f8e00ff */
.L_x_12:
[----:B------:R-:W-:Y:S02]  /*10b0*/  ULDC.64 UR4, c[0x0][0x5a0] ;  /* 0x0001680000047ab9 */ /* 0x000fe40000000a00 */
[----:B------:R-:W-:-:S04]  /*10c0*/  ISETP.NE.U32.AND P0, PT, RZ, UR4, PT ;  /* 0x00000004ff007c0c */ /* 0x000fc8000bf05070 */
[----:B------:R-:W-:-:S13]  /*10d0*/  ISETP.NE.AND.EX P0, PT, RZ, UR5, PT, P0 ;  /* 0x00000005ff007c0c */ /* 0x000fda000bf05300 */
[----:B------:R-:W-:Y:S05]  /*10e0*/  @!P0 BRA `(.L_x_14) ;  /* 0x00000000001c8947 */ /* 0x000fea0003800000 */
[----:B01----:R-:W0:Y:S02]  /*10f0*/  LDC.64 R4, c[0x0][0x5a0] ;  /* 0x00016800ff047b82 */ /* 0x003e240000000a00 */
[----:B0-----:R-:W2:Y:S02]  /*1100*/  LDG.E.64 R4, desc[UR38][R4.64] ;  /* 0x0000002604047981 */ /* 0x001ea4000c1e1b00 */
[----:B--2---:R-:W-:-:S04]  /*1110*/  ISETP.NE.U32.AND P0, PT, R4, RZ, PT ;  /* 0x000000ff0400720c */ /* 0x004fc80003f05070 */
[----:B------:R-:W-:-:S13]  /*1120*/  ISETP.NE.AND.EX P0, PT, R5, RZ, PT, P0 ;  /* 0x000000ff0500720c */ /* 0x000fda0003f05300 */
[----:B------:R-:W-:Y:S05]  /*1130*/  @!P0 BRA `(.L_x_14) ;  /* 0x0000000000088947 */ /* 0x000fea0003800000 */
[----:B------:R0:W5:Y:S01]  /*1140*/  LD.E R90, desc[UR38][R4.64] ;  /* 0x00000026045a7980 */ /* 0x000162000c101900 */
[----:B------:R-:W-:Y:S05]  /*1150*/  BRA `(.L_x_15) ;  /* 0x0000000000247947 */ /* 0x000fea0003800000 */
.L_x_14:
[----:B------:R-:W-:Y:S02]  /*1160*/  ULDC.64 UR4, c[0x0][0x590] ;  /* 0x0001640000047ab9 */ /* 0x000fe40000000a00 */
[----:B------:R-:W-:-:S04]  /*1170*/  ISETP.NE.U32.AND P0, PT, RZ, UR4, PT ;  /* 0x00000004ff007c0c */ /* 0x000fc8000bf05070 */
[----:B------:R-:W-:-:S13]  /*1180*/  ISETP.NE.AND.EX P0, PT, RZ, UR5, PT, P0 ;  /* 0x00000005ff007c0c */ /* 0x000fda000bf05300 */
[----:B------:R-:W-:Y:S05]  /*1190*/  @!P0 BRA `(.L_x_16) ;  /* 0x00000000000c8947 */ /* 0x000fea0003800000 */
[----:B------:R-:W2:Y:S02]  /*11a0*/  LDC.64 R90, c[0x0][0x590] ;  /* 0x00016400ff5a7b82 */ /* 0x000ea40000000a00 */
[----:B--2---:R2:W5:Y:S01]  /*11b0*/  LDG.E R90, desc[UR38][R90.64] ;  /* 0x000000265a5a7981 */ /* 0x004562000c1e1900 */
[----:B------:R-:W-:Y:S05]  /*11c0*/  BRA `(.L_x_15) ;  /* 0x0000000000087947 */ /* 0x000fea0003800000 */
.L_x_16:
[----:B------:R-:W-:Y:S02]  /*11d0*/  ULDC UR4, c[0x0][0x584] ;  /* 0x0001610000047ab9 */ /* 0x000fe40000000800 */
[----:B------:R-:W-:-:S07]  /*11e0*/  IMAD.U32 R90, RZ, RZ, UR4 ;  /* 0x00000004ff5a7e24 */ /* 0x000fce000f8e00ff */
.L_x_15:
[----:B------:R-:W-:-:S13]  /*11f0*/  LOP3.LUT P0, RZ, R3, 0xff, RZ, 0xc0, !PT ;  /* 0x000000ff03ff7812 */ /* 0x000fda000780c0ff */
[----:B------:R-:W-:Y:S05]  /*1200*/  @!P0 EXIT ;  /* 0x000000000000894d */ /* 0x000fea0003800000 */
[----:B------:R-:W3:Y:S01]  /*1210*/  LDC R93, c[0x0][0x658] ;  /* 0x00019600ff5d7b82 */ /* 0x000ee20000000800 */
[----:B------:R-:W-:Y:S01]  /*1220*/  LOP3.LUT R6, R6, 0x1, RZ, 0xc0, !PT ;  /* 0x0000000106067812 */ /* 0x000fe200078ec0ff */
[----:B------:R-:W-:Y:S01]  /*1230*/  ULDC.64 UR6, c[0x0][0x288] ;  /* 0x0000a20000067ab9 */ /* 0x000fe20000000a00 */
[----:B------:R-:W-:Y:S01]  /*1240*/  SHF.R.U32.HI R3, RZ, 0x2, R95 ;  /* 0x00000002ff037819 */ /* 0x000fe2000001165f */
[----:B------:R-:W-:Y:S01]  /*1250*/  UIADD3 UR4, UR7, 0x3f, URZ ;  /* 0x0000003f07047890 */ /* 0x000fe2000fffe03f */
[----:B------:R-:W-:Y:S01]  /*1260*/  SHF.R.U32.HI R0, RZ, 0x1, R0 ;  /* 0x00000001ff007819 */ /* 0x000fe20000011600 */
[----:B------:R-:W-:Y:S01]  /*1270*/  IMAD.SHL.U32 R88, R6, 0x40, RZ ;  /* 0x0000004006587824 */ /* 0x000fe200078e00ff */
[----:B------:R-:W-:Y:S01]  /*1280*/  LOP3.LUT R3, R3, 0x7, RZ, 0xc0, !PT ;  /* 0x0000000703037812 */ /* 0x000fe200078ec0ff */
[----:B01----:R-:W0:Y:S01]  /*1290*/  LDC.64 R4, c[0x0][0x5c8] ;  /* 0x00017200ff047b82 */ /* 0x003e220000000a00 */
[----:B------:R-:W-:Y:S01]  /*12a0*/  USHF.R.S32.HI UR5, URZ, 0x1f, UR4 ;  /* 0x0000001f3f057899 */ /* 0x000fe20008011404 */
[----:B------:R-:W-:Y:S01]  /*12b0*/  LOP3.LUT R0, R0, 0x30, RZ, 0xc0, !PT ;  /* 0x0000003000007812 */ /* 0x000fe200078ec0ff */
[----:B------:R-:W-:Y:S01]  /*12c0*/  IMAD.MOV.U32 R8, RZ, RZ, 0x1 ;  /* 0x00000001ff087424 */ /* 0x000fe200078e00ff */
[--C-:B------:R-:W-:Y:S01]  /*12d0*/  LOP3.LUT R88, R88, 0x40, R3.reuse, 0xe2, !PT ;  /* 0x0000004058587812 */ /* 0x100fe200078ee203 */
[----:B------:R-:W-:Y:S01]  /*12e0*/  ULEA.HI UR5, UR5, UR4, URZ, 0x6 ;  /* 0x0000000405057291 */ /* 0x000fe2000f8f303f */
[-C--:B------:R-:W-:Y:S01]  /*12f0*/  IADD3 R3, RZ, -R0.reuse, -R3 ;  /* 0x80000000ff037210 */ /* 0x080fe20007ffe803 */
[----:B------:R-:W-:Y:S01]  /*1300*/  IMAD.U32 R7, RZ, RZ, UR6 ;  /* 0x00000006ff077e24 */ /* 0x000fe2000f8e00ff */
[----:B------:R-:W1:Y:S01]  /*1310*/  LDC R97, c[0x0][0x600] ;  /* 0x00018000ff617b82 */ /* 0x000e620000000800 */
[----:B------:R-:W-:Y:S01]  /*1320*/  LOP3.LUT R88, R88, R0, RZ, 0xfc, !PT ;  /* 0x0000000058587212 */ /* 0x000fe200078efcff */
[----:B------:R-:W-:Y:S01]  /*1330*/  IMAD.MOV.U32 R0, RZ, RZ, -0x1 ;  /* 0xffffffffff007424 */ /* 0x000fe200078e00ff */
[----:B------:R-:W-:Y:S01]  /*1340*/  USHF.R.S32.HI UR43, URZ, 0x6, UR5 ;  /* 0x000000063f2b7899 */ /* 0x000fe20008011405 */
[C---:B------:R-:W-:Y:S01]  /*1350*/  LOP3.LUT R94, R95.reuse, 0x3, RZ, 0xc0, !PT ;  /* 0x000000035f5e7812 */ /* 0x040fe200078ec0ff */
[----:B------:R-:W-:Y:S01]  /*1360*/  IMAD R3, R6, -0x40, R3 ;  /* 0xffffffc006037824 */ /* 0x000fe200078e0203 */
[C---:B------:R-:W-:Y:S01]  /*1370*/  LOP3.LUT R96, R95.reuse, 0x80, RZ, 0xc0, !PT ;  /* 0x000000805f607812 */ /* 0x040fe200078ec0ff */
[----:B------:R-:W-:Y:S01]  /*1380*/  UISETP.LT.AND UP0, UPT, UR43, 0x1, UPT ;  /* 0x000000012b00788c */ /* 0x000fe2000bf01270 */
[-C--:B---3--:R-:W-:Y:S01]  /*1390*/  SHF.L.U32 R0, R0, R93.reuse, RZ ;  /* 0x0000005d00007219 */ /* 0x088fe200000006ff */
[----:B------:R-:W-:Y:S01]  /*13a0*/  ULDC UR4, c[0x0][0x284] ;  /* 0x0000a10000047ab9 */ /* 0x000fe20000000800 */
[----:B------:R-:W-:Y:S01]  /*13b0*/  IMAD R94, R94, -0x2, R7 ;  /* 0xfffffffe5e5e7824 */ /* 0x000fe200078e0207 */
[----:B------:R-:W-:Y:S01]  /*13c0*/  USEL UR44, UR43, 0x1, UP0 ;  /* 0x000000012b2c7887 */ /* 0x000fe20008000000 */
[----:B------:R-:W-:Y:S01]  /*13d0*/  SHF.L.U32 R93, R8, R93, RZ ;  /* 0x0000005d085d7219 */ /* 0x000fe200000006ff */
[----:B------:R-:W-:Y:S01]  /*13e0*/  IMAD.SHL.U32 R95, R95, 0x2, RZ ;  /* 0x000000025f5f7824 */ /* 0x000fe200078e00ff */
[----:B------:R-:W-:Y:S01]  /*13f0*/  LOP3.LUT R102, R18, 0x1, RZ, 0xfc, !PT ;  /* 0x0000000112667812 */ /* 0x000fe200078efcff */
[----:B------:R-:W-:Y:S01]  /*1400*/  VIADD R99, R3, UR4 ;  /* 0x0000000403637c36 */ /* 0x000fe20008000000 */
[C---:B0-----:R-:W-:Y:S01]  /*1410*/  SHF.L.U64.HI R92, R4.reuse, 0x3, R5 ;  /* 0x00000003045c7819 */ /* 0x041fe20000010205 */
[----:B--2---:R-:W-:Y:S01]  /*1420*/  IMAD.SHL.U32 R91, R4, 0x8, RZ ;  /* 0x00000008045b7824 */ /* 0x004fe200078e00ff */
[----:B------:R-:W-:Y:S01]  /*1430*/  SHF.R.U32.HI R96, RZ, 0x7, R96 ;  /* 0x00000007ff607819 */ /* 0x000fe20000011660 */
[----:B------:R-:W-:Y:S01]  /*1440*/  IMAD.MOV.U32 R89, RZ, RZ, RZ ;  /* 0x000000ffff597224 */ /* 0x000fe200078e00ff */
[----:B------:R-:W-:Y:S01]  /*1450*/  LOP3.LUT R98, RZ, R0, RZ, 0x33, !PT ;  /* 0x00000000ff627212 */ /* 0x000fe200078e33ff */
[----:B------:R-:W-:Y:S01]  /*1460*/  UIADD3 UR44, UR43, -UR44, URZ ;  /* 0x8000002c2b2c7290 */ /* 0x000fe2000fffe03f */
[----:B------:R-:W-:Y:S01]  /*1470*/  UMOV UR40, URZ ;  /* 0x0000003f00287c82 */ /* 0x000fe20008000000 */
[----:B-1----:R-:W-:Y:S01]  /*1480*/  VIADD R97, R97, 0xffffffff ;  /* 0xffffffff61617836 */ /* 0x002fe20000000000 */
[----:B------:R-:W-:-:S09]  /*1490*/  UMOV UR41, URZ ;  /* 0x0000003f00297c82 */ /* 0x000fd20008000000 */
.L_x_162:
[----:B0-----:R-:W0:Y:S01]  /*14a0*/  SHFL.IDX PT, R0, R96, RZ, 0x1f ;  /* 0x00001fff60007589 */ /* 0x001e2200000e0000 */
[----:B-1----:R-:W1:Y:S01]  /*14b0*/  S2UR UR7, SR_CgaCtaId ;  /* 0x00000000000779c3 */ /* 0x002e620000008800 */
[----:B------:R-:W-:Y:S01]  /*14c0*/  UMOV UR6, 0x400 ;  /* 0x0000040000067882 */ /* 0x000fe20000000000 */
[----:B0-----:R-:W-:Y:S01]  /*14d0*/  R2UR UR4, R0 ;  /* 0x00000000000472ca */ /* 0x001fe200000e0000 */
[----:B-1----:R-:W-:-:S12]  /*14e0*/  ULEA UR6, UR7, UR6, 0x18 ;  /* 0x0000000607067291 */ /* 0x002fd8000f8ec03f */
[----:B------:R-:W-:-:S04]  /*14f0*/  ULEA.HI UR5, UR4, UR4, URZ, 0x1 ;  /* 0x0000000404057291 */ /* 0x000fc8000f8f083f */
[----:B------:R-:W-:-:S04]  /*1500*/  ULOP3.LUT UR5, UR5, 0x7fffe, URZ, 0xc0, !UPT ;  /* 0x0007fffe05057892 */ /* 0x000fc8000f8ec03f */
[----:B------:R-:W-:-:S03]  /*1510*/  UIADD3 UR5, UR4, -UR5, URZ ;  /* 0x8000000504057290 */ /* 0x000fc6000fffe03f */
[----:B------:R-:W-:Y:S01]  /*1520*/  ULDC UR4, c[0x0][0x28c] ;  /* 0x0000a30000047ab9 */ /* 0x000fe20000000800 */
[----:B------:R-:W-:Y:S01]  /*1530*/  ULEA UR5, UR5, UR6, 0xd ;  /* 0x0000000605057291 */ /* 0x000fe2000f8e683f */
[----:B------:R-:W-:-:S03]  /*1540*/  ISETP.LT.AND P0, PT, RZ, UR4, PT ;  /* 0x00000004ff007c0c */ /* 0x000fc6000bf01270 */
[----:B------:R-:W-:-:S04]  /*1550*/  UIADD3 UR5, UR5, 0x100, URZ ;  /* 0x0000010005057890 */ /* 0x000fc8000fffe03f */
[----:B------:R-:W-:-:S04]  /*1560*/  USHF.R.U32.HI UR5, URZ, 0x4, UR5 ;  /* 0x000000043f057899 */ /* 0x000fc80008011605 */
[----:B------:R-:W-:-:S04]  /*1570*/  ULOP3.LUT UR5, UR5, 0x3fff, URZ, 0xc0, !UPT ;  /* 0x00003fff05057892 */ /* 0x000fc8000f8ec03f */
[----:B------:R-:W-:Y:S01]  /*1580*/  ULOP3.LUT UR45, UR5, 0x10000, URZ, 0xfc, !UPT ;  /* 0x00010000052d7892 */ /* 0x000fe2000f8efc3f */
[----:B--2345:R-:W-:Y:S11]  /*1590*/  @P0 BRA `(.L_x_17) ;  /* 0x0000000000400947 */ /* 0x03cff60003800000 */
[----:B------:R-:W-:Y:S01]  /*15a0*/  MOV R0, 0x0 ;  /* 0x0000000000007802 */ /* 0x000fe20000000f00 */
[----:B------:R-:W-:Y:S01]  /*15b0*/  ULDC.64 UR4, c[0x4][0x68] ;  /* 0x01001a0000047ab9 */ /* 0x000fe20000000a00 */
[----:B------:R-:W-:Y:S01]  /*15c0*/  ULDC.64 UR6, c[0x4][0x8] ;  /* 0x0100020000067ab9 */ /* 0x000fe20000000a00 */
[----:B------:R-:W-:Y:S01]  /*15d0*/  IMAD.U32 R4, RZ, RZ, UR4 ;  /* 0x00000004ff047e24 */ /* 0x000fe2000f8e00ff */
[----:B------:R0:W1:Y:S01]  /*15e0*/  LDC.64 R14, c[0x4][R0] ;  /* 0x01000000000e7b82 */ /* 0x0000620000000a00 */
[----:B------:R-:W-:Y:S01]  /*15f0*/  IMAD.U32 R5, RZ, RZ, UR5 ;  /* 0x00000005ff057e24 */ /* 0x000fe2000f8e00ff */
[----:B------:R-:W-:Y:S01]  /*1600*/  ULDC.64 UR4, c[0x4][0x70] ;  /* 0x01001c0000047ab9 */ /* 0x000fe20000000a00 */
[----:B------:R-:W-:Y:S02]  /*1610*/  IMAD.U32 R10, RZ, RZ, UR6 ;  /* 0x00000006ff0a7e24 */ /* 0x000fe4000f8e00ff */
[----:B------:R-:W-:Y:S02]  /*1620*/  IMAD.U32 R6, RZ, RZ, UR4 ;  /* 0x00000004ff067e24 */ /* 0x000fe4000f8e00ff */
[----:B------:R-:W-:-:S02]  /*1630*/  IMAD.U32 R7, RZ, RZ, UR5 ;  /* 0x00000005ff077e24 */ /* 0x000fc4000f8e00ff */
[----:B------:R-:W-:Y:S02]  /*1640*/  IMAD.U32 R11, RZ, RZ, UR7 ;  /* 0x00000007ff0b7e24 */ /* 0x000fe4000f8e00ff */
[----:B------:R-:W-:Y:S02]  /*1650*/  IMAD.MOV.U32 R8, RZ, RZ, 0x1e1 ;  /* 0x000001e1ff087424 */ /* 0x000fe400078e00ff */
[----:B------:R-:W-:Y:S02]  /*1660*/  IMAD.MOV.U32 R12, RZ, RZ, 0x1 ;  /* 0x00000001ff0c7424 */ /* 0x000fe400078e00ff */
[----:B0-----:R-:W-:-:S07]  /*1670*/  IMAD.MOV.U32 R13, RZ, RZ, RZ ;  /* 0x000000ffff0d7224 */ /* 0x001fce00078e00ff */
[----:B------:R-:W-:-:S07]  /*1680*/  LEPC R20, `(.L_x_17) ;  /* 0x000000001014794e */ /* 0x000fce0000000000 */
[----:B-1---5:R-:W-:Y:S05]  /*1690*/  CALL.ABS.NOINC R14 ;  /* 0x000000000e007343 */ /* 0x022fea0003c00000 */
.L_x_17:
[----:B------:R-:W-:-:S13]  /*16a0*/  ISETP.NE.AND P0, PT, R102, 0x3, PT ;  /* 0x000000036600780c */ /* 0x000fda0003f05270 */
[----:B------:R-:W-:Y:S05]  /*16b0*/  @!P0 BRA `(.L_x_18) ;  /* 0x0000000000048947 */ /* 0x000fea0003800000 */
[----:B------:R-:W-:Y:S01]  /*16c0*/  BPT.TRAP 0x1 ;  /* 0x000000040000795c */ /* 0x000fe20000300000 */
.L_x_18:
[----:B------:R-:W0:Y:S01]  /*16d0*/  S2UR UR5, SR_CgaCtaId ;  /* 0x00000000000579c3 */ /* 0x000e220000008800 */
[----:B------:R-:W-:Y:S01]  /*16e0*/  UMOV UR4, 0x400 ;  /* 0x0000040000047882 */ /* 0x000fe20000000000 */
[----:B------:R-:W-:Y:S02]  /*16f0*/  IMAD.U32 R0, RZ, RZ, UR40 ;  /* 0x00000028ff007e24 */ /* 0x000fe4000f8e00ff */
[----:B------:R-:W-:-:S03]  /*1700*/  IMAD.U32 R3, RZ, RZ, UR41 ;  /* 0x00000029ff037e24 */ /* 0x000fc6000f8e00ff */
[----:B------:R-:W-:Y:S01]  /*1710*/  SHF.L.U32 R0, R0, 0x1f, RZ ;  /* 0x0000001f00007819 */ /* 0x000fe200000006ff */
[----:B0-----:R-:W-:-:S06]  /*1720*/  ULEA UR4, UR5, UR4, 0x18 ;  /* 0x0000000405047291 */ /* 0x001fcc000f8ec03f */
[----:B------:R-:W-:-:S04]  /*1730*/  IMAD.U32 R6, RZ, RZ, UR4 ;  /* 0x00000004ff067e24 */ /* 0x000fc8000f8e00ff */
[----:B------:R-:W-:-:S04]  /*1740*/  IMAD R3, R3, 0x8, R6 ;  /* 0x0000000803037824 */ /* 0x000fc800078e0206 */
[----:B------:R0:W1:Y:S01]  /*1750*/  SYNCS.PHASECHK.TRANS64.TRYWAIT P1, [R3+URZ], R0 ;  /* 0x00000000030075a7 */ /* 0x000062000802017f */
[----:B------:R-:W-:Y:S05]  /*1760*/  @!P0 BRA `(.L_x_19) ;  /* 0x0000000000048947 */ /* 0x000fea0003800000 */
[----:B------:R-:W-:Y:S01]  /*1770*/  BPT.TRAP 0x1 ;  /* 0x000000040000795c */ /* 0x000fe20000300000 */
.L_x_19:
[----:B------:R-:W-:-:S05]  /*1780*/  IMAD.U32 R4, RZ, RZ, UR44 ;  /* 0x0000002cff047e24 */ /* 0x000fca000f8e00ff */
[----:B------:R-:W-:Y:S01]  /*1790*/  ISETP.GE.AND P2, PT, R4, 0x1, PT ;  /* 0x000000010400780c */ /* 0x000fe20003f46270 */
[----:B-1----:R-:W-:-:S12]  /*17a0*/  @P1 BRA `(.L_x_20) ;  /* 0x0000000000081947 */ /* 0x002fd80003800000 */
[----:B------:R-:W1:Y:S02]  /*17b0*/  SYNCS.PHASECHK.TRANS64.TRYWAIT P1, [R3+URZ], R0 ;  /* 0x00000000030075a7 */ /* 0x000e64000802017f */
[----:B-1----:R-:W-:Y:S05]  /*17c0*/  @!P1 BRA `(.L_x_21) ;  /* 0x0000006400c89947 */ /* 0x002fea0003800000 */
.L_x_20:
[----:B------:R-:W-:Y:S05]  /*17d0*/  WARPSYNC.ALL ;  /* 0x0000000000007948 */ /* 0x000fea0003800000 */
[----:B------:R-:W-:Y:S01]  /*17e0*/  R2UR UR4, R6 ;  /* 0x00000000060472ca */ /* 0x000fe200000e0000 */
[----:B------:R-:W-:Y:S01]  /*17f0*/  ULEA UR5, UR41, UR45, 0xa ;  /* 0x0000002d29057291 */ /* 0x000fe2000f8e503f */
[----:B------:R-:W-:Y:S01]  /*1800*/  WARPGROUP.ARRIVE ;  /* 0x00000000000079c5 */ /* 0x000fe20000000000 */
[----:B------:R-:W-:Y:S01]  /*1810*/  UMOV UR9, 0x40000040 ;  /* 0x4000004000097882 */ /* 0x000fe20000000000 */
[----:B------:R-:W-:-:S04]  /*1820*/  UMOV UR11, 0x40000040 ;  /* 0x40000040000b7882 */ /* 0x000fc80000000000 */
[----:B------:R-:W-:-:S05]  /*1830*/  UMOV UR8, UR5 ;  /* 0x0000000500087c82 */ /* 0x000fca0008000000 */
[----:B------:R-:W-:-:S04]  /*1840*/  UIADD3 UR4, UR4, 0x14100, URZ ;  /* 0x0001410004047890 */ /* 0x000fc8000fffe03f */
[----:B------:R-:W-:-:S04]  /*1850*/  USHF.R.U32.HI UR4, URZ, 0x4, UR4 ;  /* 0x000000043f047899 */ /* 0x000fc80008011604 */
[----:B------:R-:W-:-:S04]  /*1860*/  ULOP3.LUT UR4, UR4, 0x3fff, URZ, 0xc0, !UPT ;  /* 0x00003fff04047892 */ /* 0x000fc8000f8ec03f */
[----:B------:R-:W-:-:S04]  /*1870*/  ULOP3.LUT UR4, UR4, 0x2000000, URZ, 0xfc, !UPT ;  /* 0x0200000004047892 */ /* 0x000fc8000f8efc3f */
[----:B------:R-:W-:-:S07]  /*1880*/  ULEA UR6, UR41, UR4, 0xa ;  /* 0x0000000429067291 */ /* 0x000fce000f8e503f */
[----:B------:R-:W-:Y:S02]  /*1890*/  UMOV UR10, UR6 ;  /* 0x00000006000a7c82 */ /* 0x000fe40008000000 */
[----:B------:R-:W-:Y:S01]  /*18a0*/  HGMMA.64x128x16.F32 R24, gdesc[UR8].tnspB, RZ, !UPT, gsb0 ;  /* 0x41e00000081879f0 */ /* 0x000fe2000c0008ff */
[----:B------:R-:W-:Y:S02]  /*18b0*/  UIADD3 UR8, UR5, 0x2, URZ ;  /* 0x0000000205087890 */ /* 0x000fe4000fffe03f */
[----:B------:R-:W-:Y:S01]  /*18c0*/  UIADD3 UR10, UR6, 0x80, URZ ;  /* 0x00000080060a7890 */ /* 0x000fe2000fffe03f */
[----:B------:R-:W-:Y:S01]  /*18d0*/  UMOV UR9, 0x40000040 ;  /* 0x4000004000097882 */ /* 0x000fe20000000000 */
[----:B------:R-:W-:Y:S01]  /*18e0*/  UMOV UR11, 0x40000040 ;  /* 0x40000040000b7882 */ /* 0x000fe20000000000 */
[----:B------:R-:W-:Y:S02]  /*18f0*/  WARPGROUP.DEPBAR.LE gsb0, 0x0 ;  /* 0x00008000000079c5 */ /* 0x000fe40000010000 */
[----:B------:R-:W-:-:S06]  /*1900*/  WARPGROUP.ARRIVE ;  /* 0x00000000000079c5 */ /* 0x000fcc0000000000 */
[----:B------:R-:W-:Y:S01]  /*1910*/  HGMMA.64x128x16.F32 R24, gdesc[UR8].tnspB, R24, gsb0 ;  /* 0x41e00000081879f0 */ /* 0x000fe20008000818 */
        /* <DEDUP_REMOVED lines=13> */
[----:B------:R-:W-:Y:S03]  /*19f0*/  HGMMA.64x128x16.F32 R24, gdesc[UR8].tnspB, R24, gsb0 ;  /* 0x41e00000081879f0 */ /* 0x000fe60008000818 */
[----:B------:R-:W-:Y:S02]  /*1a00*/  WARPGROUP.DEPBAR.LE gsb0, 0x0 ;  /* 0x00008000000079c5 */ /* 0x000fe40000010000 */
[----:B------:R-:W-:Y:S05]  /*1a10*/  @!P2 BRA `(.L_x_22) ;  /* 0x000000040028a947 */ /* 0x000fea0003800000 */
[----:B------:R-:W-:Y:S01]  /*1a20*/  UIADD3 UR5, UR41, 0x1, URZ ;  /* 0x0000000129057890 */ /* 0x000fe2000fffe03f */
[----:B01----:R-:W-:Y:S02]  /*1a30*/  IMAD.U32 R0, RZ, RZ, UR44 ;  /* 0x0000002cff007e24 */ /* 0x003fe4000f8e00ff */
[----:B------:R-:W-:Y:S01]  /*1a40*/  IMAD.U32 R3, RZ, RZ, UR41 ;  /* 0x00000029ff037e24 */ /* 0x000fe2000f8e00ff */
[----:B------:R-:W-:-:S04]  /*1a50*/  UISETP.NE.AND UP0, UPT, UR5, 0x5, UPT ;  /* 0x000000050500788c */ /* 0x000fc8000bf05270 */
[----:B------:R-:W-:Y:S02]  /*1a60*/  USEL UR6, URZ, 0x1, UP0 ;  /* 0x000000013f067887 */ /* 0x000fe40008000000 */
[----:B------:R-:W-:Y:S02]  /*1a70*/  USEL UR5, UR5, URZ, UP0 ;  /* 0x0000003f05057287 */ /* 0x000fe40008000000 */
[----:B------:R-:W-:-:S06]  /*1a80*/  ULOP3.LUT UR6, UR40, UR6, URZ, 0x3c, !UPT ;  /* 0x0000000628067292 */ /* 0x000fcc000f8e3c3f */
[----:B------:R-:W-:-:S07]  /*1a90*/  IMAD.U32 R7, RZ, RZ, UR6 ;  /* 0x00000006ff077e24 */ /* 0x000fce000f8e00ff */
.L_x_29:
[----:B------:R-:W-:Y:S05]  /*1aa0*/  @!P0 BRA `(.L_x_23) ;  /* 0x0000000000048947 */ /* 0x000fea0003800000 */
[----:B------:R-:W-:Y:S01]  /*1ab0*/  BPT.TRAP 0x1 ;  /* 0x000000040000795c */ /* 0x000fe20000300000 */
.L_x_23:
[----:B------:R-:W0:Y:S01]  /*1ac0*/  S2UR UR7, SR_CgaCtaId ;  /* 0x00000000000779c3 */ /* 0x000e220000008800 */
[----:B------:R-:W-:Y:S01]  /*1ad0*/  UMOV UR6, 0x400 ;  /* 0x0000040000067882 */ /* 0x000fe20000000000 */
[----:B------:R-:W-:Y:S01]  /*1ae0*/  IMAD.U32 R5, RZ, RZ, UR5 ;  /* 0x00000005ff057e24 */ /* 0x000fe2000f8e00ff */
[----:B------:R-:W-:Y:S01]  /*1af0*/  SHF.L.U32 R4, R7, 0x1f, RZ ;  /* 0x0000001f07047819 */ /* 0x000fe200000006ff */
[----:B0-----:R-:W-:-:S06]  /*1b00*/  ULEA UR6, UR7, UR6, 0x18 ;  /* 0x0000000607067291 */ /* 0x001fcc000f8ec03f */
[----:B------:R-:W-:-:S04]  /*1b10*/  IMAD.U32 R6, RZ, RZ, UR6 ;  /* 0x00000006ff067e24 */ /* 0x000fc8000f8e00ff */
[----:B------:R-:W-:-:S04]  /*1b20*/  IMAD R5, R5, 0x8, R6 ;  /* 0x0000000805057824 */ /* 0x000fc800078e0206 */
[----:B------:R0:W1:Y:S01]  /*1b30*/  SYNCS.PHASECHK.TRANS64.TRYWAIT P1, [R5+URZ], R4 ;  /* 0x00000004050075a7 */ /* 0x000062000802017f */
[----:B------:R-:W-:Y:S05]  /*1b40*/  @!P0 BRA `(.L_x_24) ;  /* 0x0000000000048947 */ /* 0x000fea0003800000 */
[----:B------:R-:W-:Y:S01]  /*1b50*/  BPT.TRAP 0x1 ;  /* 0x000000040000795c */ /* 0x000fe20000300000 */
.L_x_24:
[----:B-1----:R-:W-:Y:S05]  /*1b60*/  @P1 BRA `(.L_x_25) ;  /* 0x0000000000081947 */ /* 0x002fea0003800000 */
[----:B------:R-:W1:Y:S02]  /*1b70*/  SYNCS.PHASECHK.TRANS64.TRYWAIT P1, [R5+URZ], R4 ;  /* 0x00000004050075a7 */ /* 0x000e64000802017f */
[----:B-1----:R-:W-:Y:S05]  /*1b80*/  @!P1 BRA `(.L_x_26) ;  /* 0x0000006000ec9947 */ /* 0x002fea0003800000 */
.L_x_25:
[----:B------:R-:W-:Y:S01]  /*1b90*/  ULEA UR6, UR5, UR45, 0xa ;  /* 0x0000002d05067291 */ /* 0x000fe2000f8e503f */
[----:B------:R-:W-:Y:S01]  /*1ba0*/  WARPGROUP.ARRIVE ;  /* 0x00000000000079c5 */ /* 0x000fe20000000000 */
[----:B------:R-:W-:Y:S01]  /*1bb0*/  ULEA UR7, UR5, UR4, 0xa ;  /* 0x0000000405077291 */ /* 0x000fe2000f8e503f */
[----:B------:R-:W-:Y:S01]  /*1bc0*/  UMOV UR9, 0x40000040 ;  /* 0x4000004000097882 */ /* 0x000fe20000000000 */
[----:B------:R-:W-:-:S03]  /*1bd0*/  UMOV UR11, 0x40000040 ;  /* 0x40000040000b7882 */ /* 0x000fc60000000000 */
[----:B------:R-:W-:Y:S02]  /*1be0*/  UMOV UR8, UR6 ;  /* 0x0000000600087c82 */ /* 0x000fe40008000000 */
[----:B------:R-:W-:Y:S02]  /*1bf0*/  UMOV UR10, UR7 ;  /* 0x00000007000a7c82 */ /* 0x000fe40008000000 */
[----:B------:R-:W-:Y:S01]  /*1c00*/  HGMMA.64x128x16.F32 R24, gdesc[UR8].tnspB, R24, gsb0 ;  /* 0x41e00000081879f0 */ /* 0x000fe20008000818 */
[----:B------:R-:W-:Y:S02]  /*1c10*/  UIADD3 UR8, UR6, 0x2, URZ ;  /* 0x0000000206087890 */ /* 0x000fe4000fffe03f */
[----:B------:R-:W-:Y:S01]  /*1c20*/  UIADD3 UR10, UR7, 0x80, URZ ;  /* 0x00000080070a7890 */ /* 0x000fe2000fffe03f */
[----:B------:R-:W-:Y:S01]  /*1c30*/  UMOV UR9, 0x40000040 ;  /* 0x4000004000097882 */ /* 0x000fe20000000000 */
[----:B------:R-:W-:Y:S01]  /*1c40*/  UMOV UR11, 0x40000040 ;  /* 0x40000040000b7882 */ /* 0x000fe20000000000 */
[----:B------:R-:W-:-:S02]  /*1c50*/  WARPGROUP.DEPBAR.LE gsb0, 0x0 ;  /* 0x00008000000079c5 */ /* 0x000fc40000010000 */
        /* <DEDUP_REMOVED lines=18> */
[----:B------:R-:W-:Y:S01]  /*1d80*/  BPT.TRAP 0x1 ;  /* 0x000000040000795c */ /* 0x000fe20000300000 */
.L_x_27:
[----:B------:R-:W-:-:S13]  /*1d90*/  ISETP.NE.AND P1, PT, R22, RZ, PT ;  /* 0x000000ff1600720c */ /* 0x000fda0003f25270 */
[----:B01----:R-:W-:-:S04]  /*1da0*/  @P1 IMAD R4, R3, 0x8, R6 ;  /* 0x0000000803041824 */ /* 0x003fc800078e0206 */
[----:B------:R-:W-:-:S05]  /*1db0*/  @P1 VIADD R4, R4, 0x28 ;  /* 0x0000002804041836 */ /* 0x000fca0000000000 */
[----:B------:R-:W-:-:S04]  /*1dc0*/  @P1 PRMT R4, R19, 0x654, R4 ;  /* 0x0000065413041816 */ /* 0x000fc80000000004 */
[----:B------:R0:W-:Y:S01]  /*1dd0*/  @P1 SYNCS.ARRIVE.TRANS64.RED.A1T0 RZ, [R4+URZ], RZ ;  /* 0x000000ff04ff19a7 */ /* 0x0001e2000810043f */
[----:B------:R-:W-:-:S13]  /*1de0*/  ISETP.GT.U32.AND P1, PT, R18, 0x1, PT ;  /* 0x000000011200780c */ /* 0x000fda0003f24070 */
[----:B0-----:R-:W-:Y:S05]  /*1df0*/  @P1 BRA `(.L_x_28) ;  /* 0x0000000000041947 */ /* 0x001fea0003800000 */
[----:B------:R-:W-:Y:S01]  /*1e00*/  BPT.TRAP 0x1 ;  /* 0x000000040000795c */ /* 0x000fe20000300000 */
.L_x_28:
[----:B------:R-:W-:Y:S01]  /*1e10*/  UIADD3 UR5, UR5, 0x1, URZ ;  /* 0x0000000105057890 */ /* 0x000fe2000fffe03f */
[C---:B------:R-:W-:Y:S01]  /*1e20*/  ISETP.GT.AND P2, PT, R0.reuse, 0x1, PT ;  /* 0x000000010000780c */ /* 0x040fe20003f44270 */
[----:B------:R-:W-:Y:S02]  /*1e30*/  VIADD R3, R3, 0x1 ;  /* 0x0000000103037836 */ /* 0x000fe40000000000 */
[----:B------:R-:W-:Y:S01]  /*1e40*/  UISETP.NE.AND UP0, UPT, UR5, 0x5, UPT ;  /* 0x000000050500788c */ /* 0x000fe2000bf05270 */
[----:B------:R-:W-:Y:S02]  /*1e50*/  VIADD R0, R0, 0xffffffff ;  /* 0xffffffff00007836 */ /* 0x000fe40000000000 */
[C---:B------:R-:W-:Y:S01]  /*1e60*/  ISETP.NE.AND P1, PT, R3.reuse, 0x5, PT ;  /* 0x000000050300780c */ /* 0x040fe20003f25270 */
[----:B------:R-:W-:Y:S02]  /*1e70*/  USEL UR6, URZ, 0x1, UP0 ;  /* 0x000000013f067887 */ /* 0x000fe40008000000 */
[----:B------:R-:W-:Y:S01]  /*1e80*/  USEL UR5, UR5, URZ, UP0 ;  /* 0x0000003f05057287 */ /* 0x000fe20008000000 */
[----:B------:R-:W-:-:S03]  /*1e90*/  SEL R3, R3, RZ, P1 ;  /* 0x000000ff03037207 */ /* 0x000fc60000800000 */
[----:B------:R-:W-:Y:S01]  /*1ea0*/  LOP3.LUT R7, R7, UR6, RZ, 0x3c, !PT ;  /* 0x0000000607077c12 */ /* 0x000fe2000f8e3cff */
[----:B------:R-:W-:Y:S07]  /*1eb0*/  @P2 BRA `(.L_x_29) ;  /* 0xfffffff800f82947 */ /* 0x000fee000383ffff */
.L_x_22:
[----:B01----:R-:W0:Y:S02]  /*1ec0*/  LDC R0, c[0x0][0x28c] ;  /* 0x0000a300ff007b82 */ /* 0x003e240000000800 */
[----:B0-----:R-:W-:-:S13]  /*1ed0*/  ISETP.GE.AND P1, PT, R0, 0x1, PT ;  /* 0x000000010000780c */ /* 0x001fda0003f26270 */
[----:B------:R-:W-:Y:S05]  /*1ee0*/  @!P1 BRA `(.L_x_30) ;  /* 0x0000000000449947 */ /* 0x000fea0003800000 */
[----:B------:R-:W-:Y:S05]  /*1ef0*/  @!P0 BRA `(.L_x_31) ;  /* 0x0000000000048947 */ /* 0x000fea0003800000 */
[----:B------:R-:W-:Y:S01]  /*1f00*/  BPT.TRAP 0x1 ;  /* 0x000000040000795c */ /* 0x000fe20000300000 */
.L_x_31:
[----:B------:R-:W-:-:S13]  /*1f10*/  ISETP.NE.AND P0, PT, R22, RZ, PT ;  /* 0x000000ff1600720c */ /* 0x000fda0003f05270 */
[----:B------:R-:W-:-:S05]  /*1f20*/  VOTEU.ANY UP0, P0 ;  /* 0x00000000003f7886 */ /* 0x000fca0000000100 */
[----:B------:R-:W-:-:S06]  /*1f30*/  @UP0 UIADD3 UR4, UR44, UR41, URZ ;  /* 0x000000292c040290 */ /* 0x000fcc000fffe03f */
[----:B------:R-:W-:Y:S02]  /*1f40*/  IMAD.U32 R4, RZ, RZ, UR4 ;  /* 0x00000004ff047e24 */ /* 0x000fe4000f8e00ff */
[----:B------:R-:W-:Y:S02]  /*1f50*/  IMAD.U32 R3, RZ, RZ, UR4 ;  /* 0x00000004ff037e24 */ /* 0x000fe4000f8e00ff */
[----:B------:R-:W-:-:S05]  /*1f60*/  @P0 IMAD.WIDE.U32 R4, R4, -0x33333333, RZ ;  /* 0xcccccccd04040825 */ /* 0x000fca00078e00ff */
[----:B------:R-:W-:-:S05]  /*1f70*/  @P0 SHF.R.U32.HI R0, RZ, 0x2, R5 ;  /* 0x00000002ff000819 */ /* 0x000fca0000011605 */
[----:B------:R-:W-:-:S04]  /*1f80*/  @P0 IMAD R0, R0, -0x5, R3 ;  /* 0xfffffffb00000824 */ /* 0x000fc800078e0203 */
[----:B------:R-:W-:-:S04]  /*1f90*/  @P0 IMAD R0, R0, 0x8, R6 ;  /* 0x0000000800000824 */ /* 0x000fc800078e0206 */
[----:B------:R-:W-:-:S05]  /*1fa0*/  @P0 VIADD R0, R0, 0x28 ;  /* 0x0000002800000836 */ /* 0x000fca0000000000 */
[----:B------:R-:W-:-:S04]  /*1fb0*/  @P0 PRMT R0, R19, 0x654, R0 ;  /* 0x0000065413000816 */ /* 0x000fc80000000000 */
[----:B------:R0:W-:Y:S01]  /*1fc0*/  @P0 SYNCS.ARRIVE.TRANS64.RED.A1T0 RZ, [R0+URZ], RZ ;  /* 0x000000ff00ff09a7 */ /* 0x0001e2000810043f */
[----:B------:R-:W-:-:S13]  /*1fd0*/  ISETP.GT.U32.AND P0, PT, R18, 0x1, PT ;  /* 0x000000011200780c */ /* 0x000fda0003f04070 */
[----:B0-----:R-:W-:Y:S05]  /*1fe0*/  @P0 BRA `(.L_x_30) ;  /* 0x0000000000040947 */ /* 0x001fea0003800000 */
[----:B------:R-:W-:Y:S01]  /*1ff0*/  BPT.TRAP 0x1 ;  /* 0x000000040000795c */ /* 0x000fe20000300000 */
.L_x_30:
[----:B------:R-:W-:Y:S01]  /*2000*/  IMAD.SHL.U32 R100, R100, 0x80, RZ ;  /* 0x0000008064647824 */ /* 0x000fe200078e00ff */
[----:B------:R-:W-:Y:S01]  /*2010*/  UIADD3 UR41, UR43, UR41, URZ ;  /* 0x000000292b297290 */ /* 0x000fe2000fffe03f */
[----:B------:R-:W-:Y:S01]  /*2020*/  SHF.R.S32.HI R11, RZ, 0x1f, R101 ;  /* 0x0000001fff0b7819 */ /* 0x000fe20000011465 */
[----:B------:R-:W-:Y:S01]  /*2030*/  UISETP.GE.U32.AND UP1, UPT, UR43, 0x5, UPT ;  /* 0x000000052b00788c */ /* 0x000fe2000bf26070 */
[----:B------:R-:W-:Y:S01]  /*2040*/  IMAD.SHL.U32 R6, R103, 0x80, RZ ;  /* 0x0000008067067824 */ /* 0x000fe200078e00ff */
[----:B------:R-:W-:Y:S01]  /*2050*/  ULDC UR7, c[0x0][0x288] ;  /* 0x0000a20000077ab9 */ /* 0x000fe20000000800 */
[C---:B------:R-:W-:Y:S01]  /*2060*/  LOP3.LUT R8, R100.reuse, 0x6, R95, 0xf8, !PT ;  /* 0x0000000664087812 */ /* 0x040fe200078ef85f */
[----:B------:R-:W-:Y:S01]  /*2070*/  UISETP.GT.U32.AND UP0, UPT, UR41, 0x4, UPT ;  /* 0x000000042900788c */ /* 0x000fe2000bf04070 */
[----:B------:R-:W-:Y:S01]  /*2080*/  ISETP.GE.AND P0, PT, R100, UR7, PT ;  /* 0x0000000764007c0c */ /* 0x000fe2000bf06270 */
[----:B------:R-:W-:Y:S01]  /*2090*/  ULDC.64 UR4, c[0x0][0x5d0] ;  /* 0x0001740000047ab9 */ /* 0x000fe20000000a00 */
[--C-:B------:R-:W-:Y:S01]  /*20a0*/  SHF.R.S32.HI R9, RZ, 0x1f, R8.reuse ;  /* 0x0000001fff097819 */ /* 0x100fe20000011408 */
[----:B------:R-:W-:Y:S01]  /*20b0*/  ULDC UR10, c[0x0][0x284] ;  /* 0x0000a100000a7ab9 */ /* 0x000fe20000000800 */
[----:B------:R-:W-:Y:S01]  /*20c0*/  IMAD R0, R11, UR4, RZ ;  /* 0x000000040b007c24 */ /* 0x000fe2000f8e02ff */
[----:B------:R-:W-:Y:S01]  /*20d0*/  UISETP.LT.U32.AND UP0, UPT, UR43, 0x5, UP0 ;  /* 0x000000052b00788c */ /* 0x000fe20008701070 */
[----:B------:R-:W-:Y:S01]  /*20e0*/  ISETP.GE.OR P0, PT, R6, UR10, P0 ;  /* 0x0000000a06007c0c */ /* 0x000fe20008706670 */
[----:B------:R-:W-:Y:S01]  /*20f0*/  IMAD.WIDE.U32 R4, R101, UR4, R8 ;  /* 0x0000000465047c25 */ /* 0x000fe2000f8e0008 */
[----:B------:R-:W-:Y:S01]  /*2100*/  ULDC.64 UR8, c[0x0][0x5c8] ;  /* 0x0001720000087ab9 */ /* 0x000fe20000000a00 */
[----:B------:R-:W-:-:S02]  /*2110*/  USEL UR6, URZ, 0x1, !UP0 ;  /* 0x000000013f067887 */ /* 0x000fc4000c000000 */
[----:B------:R-:W-:Y:S01]  /*2120*/  IMAD R3, R101, UR5, R0 ;  /* 0x0000000565037c24 */ /* 0x000fe2000f8e0200 */
[----:B------:R-:W-:Y:S01]  /*2130*/  @UP1 UIMAD.WIDE.U32 UR4, UR41, -0x33333333, URZ ;  /* 0xcccccccd290418a5 */ /* 0x000fe2000f8e003f */
[----:B------:R-:W-:Y:S01]  /*2140*/  IMAD.WIDE R104, R103, 0x80, R88 ;  /* 0x0000008067687825 */ /* 0x000fe200078e0258 */
[----:B------:R-:W-:Y:S02]  /*2150*/  ULOP3.LUT UR40, UR40, UR6, URZ, 0x3c, !UPT ;  /* 0x0000000628287292 */ /* 0x000fe4000f8e3c3f */
[----:B------:R-:W-:Y:S01]  /*2160*/  @UP1 USHF.R.U32.HI UR4, URZ, 0x2, UR5 ;  /* 0x000000023f041899 */ /* 0x000fe20008011605 */
[----:B------:R-:W-:Y:S02]  /*2170*/  IMAD.IADD R5, R5, 0x1, R3 ;  /* 0x0000000105057824 */ /* 0x000fe400078e0203 */
[----:B------:R-:W-:Y:S01]  /*2180*/  IMAD R3, R105, UR8, RZ ;  /* 0x0000000869037c24 */ /* 0x000fe2000f8e02ff */
[----:B------:R-:W-:Y:S01]  /*2190*/  @UP1 ULOP3.LUT UR40, UR40, 0x1, UR4, 0x78, !UPT ;  /* 0x0000000128281892 */ /* 0x000fe2000f8e7804 */
[----:B------:R-:W-:-:S04]  /*21a0*/  IMAD.WIDE.U32 R106, R104, UR8, R4 ;  /* 0x00000008686a7c25 */ /* 0x000fc8000f8e0004 */
[----:B------:R-:W-:Y:S02]  /*21b0*/  IMAD R7, R104, UR9, R3 ;  /* 0x0000000968077c24 */ /* 0x000fe4000f8e0203 */
[----:B------:R-:W-:Y:S01]  /*21c0*/  IMAD.MOV.U32 R0, RZ, RZ, -0x1 ;  /* 0xffffffffff007424 */ /* 0x000fe200078e00ff */
[----:B------:R-:W-:Y:S06]  /*21d0*/  @P0 BRA `(.L_x_32) ;  /* 0x00000040001c0947 */ /* 0x000fec0003800000 */
[----:B-----5:R-:W-:Y:S01]  /*21e0*/  FSETP.NEU.AND P0, PT, R90, RZ, PT ;  /* 0x000000ff5a00720b */ /* 0x020fe20003f0d000 */
[----:B------:R-:W-:Y:S01]  /*21f0*/  IMAD.IADD R4, R94, 0x1, -R100 ;  /* 0x000000015e047824 */ /* 0x000fe200078e0a64 */
[----:B------:R-:W-:Y:S01]  /*2200*/  BSSY B0, `(.L_x_32) ;  /* 0x0000404000007945 */ /* 0x000fe20003800000 */
[----:B------:R-:W-:Y:S02]  /*2210*/  IMAD.IADD R3, R99, 0x1, -R6 ;  /* 0x0000000163037824 */ /* 0x000fe400078e0a06 */
[----:B------:R-:W-:Y:S01]  /*2220*/  IMAD.IADD R103, R107, 0x1, R7 ;  /* 0x000000016b677824 */ /* 0x000fe200078e0207 */
[----:B------:R-:W-:-:S04]  /*2230*/  ISETP.GT.AND P2, PT, R4, RZ, PT ;  /* 0x000000ff0400720c */ /* 0x000fc80003f44270 */
[----:B------:R-:W-:-:S03]  /*2240*/  ISETP.GT.AND P1, PT, R3, RZ, P2 ;  /* 0x000000ff0300720c */ /* 0x000fc60001724270 */
[----:B------:R-:W-:Y:S10]  /*2250*/  @!P0 BRA `(.L_x_33) ;  /* 0x0000002c00288947 */ /* 0x000ff40003800000 */
[----:B------:R-:W0:Y:S01]  /*2260*/  LDC.64 R110, c[0x0][0x5b8] ;  /* 0x00016e00ff6e7b82 */ /* 0x000e220000000a00 */
[----:B------:R-:W-:-:S07]  /*2270*/  ULDC.64 UR4, c[0x0][0x5c0] ;  /* 0x0001700000047ab9 */ /* 0x000fce0000000a00 */
[----:B------:R-:W1:Y:S08]  /*2280*/  LDC.64 R112, c[0x0][0x5b0] ;  /* 0x00016c00ff707b82 */ /* 0x000e700000000a00 */
[----:B------:R-:W2:Y:S01]  /*2290*/  LDC.64 R114, c[0x0][0x5a8] ;  /* 0x00016a00ff727b82 */ /* 0x000ea20000000a00 */
[-C--:B0-----:R-:W-:Y:S02]  /*22a0*/  IMAD R6, R11, R110.reuse, RZ ;  /* 0x0000006e0b067224 */ /* 0x081fe400078e02ff */
[----:B------:R-:W-:-:S04]  /*22b0*/  IMAD.WIDE.U32 R108, R101, R110, R8 ;  /* 0x0000006e656c7225 */ /* 0x000fc800078e0008 */
[----:B------:R-:W-:Y:S02]  /*22c0*/  IMAD R107, R101, R111, R6 ;  /* 0x0000006f656b7224 */ /* 0x000fe400078e0206 */
[-C--:B-1----:R-:W-:Y:S02]  /*22d0*/  IMAD R5, R105, R112.reuse, RZ ;  /* 0x0000007069057224 */ /* 0x082fe400078e02ff */
[----:B------:R-:W-:Y:S02]  /*22e0*/  IMAD.IADD R13, R109, 0x1, R107 ;  /* 0x000000016d0d7824 */ /* 0x000fe400078e026b */
[----:B------:R-:W-:Y:S02]  /*22f0*/  IMAD.MOV.U32 R12, RZ, RZ, R108 ;  /* 0x000000ffff0c7224 */ /* 0x000fe400078e006c */
[C---:B------:R-:W-:Y:S02]  /*2300*/  IMAD R111, R104.reuse, R113, R5 ;  /* 0x00000071686f7224 */ /* 0x040fe400078e0205 */
[----:B------:R-:W-:-:S04]  /*2310*/  IMAD.WIDE.U32 R6, R104, R112, R12 ;  /* 0x0000007068067225 */ /* 0x000fc800078e000c */
[----:B------:R-:W-:Y:S01]  /*2320*/  IMAD.IADD R5, R7, 0x1, R111 ;  /* 0x0000000107057824 */ /* 0x000fe200078e026f */
[----:B--2---:R-:W-:-:S04]  /*2330*/  LEA R14, P0, R6, R114, 0x1 ;  /* 0x00000072060e7211 */ /* 0x004fc800078008ff */
[----:B------:R-:W-:-:S05]  /*2340*/  LEA.HI.X R15, R6, R115, R5, 0x1, P0 ;  /* 0x00000073060f7211 */ /* 0x000fca00000f0c05 */
[----:B------:R0:W2:Y:S01]  /*2350*/  @P1 LDG.E.LTC128B.U16 R5, desc[UR38][R14.64] ;  /* 0x000000260e051981 */ /* 0x0000a2000c1e1520 */
[----:B------:R-:W-:Y:S01]  /*2360*/  LEA R10, P0, R106, UR4, 0x1 ;  /* 0x000000046a0a7c11 */ /* 0x000fe2000f8008ff */
[----:B------:R-:W-:Y:S01]  /*2370*/  IMAD.WIDE.U32 R6, R104, R112, R8 ;  /* 0x0000007068067225 */ /* 0x000fe200078e0008 */
[----:B------:R-:W-:Y:S03]  /*2380*/  BSSY B1, `(.L_x_34) ;  /* 0x0000012000017945 */ /* 0x000fe60003800000 */
[----:B------:R-:W-:Y:S02]  /*2390*/  IMAD.IADD R7, R111, 0x1, R7 ;  /* 0x000000016f077824 */ /* 0x000fe400078e0207 */
[----:B------:R-:W-:Y:S01]  /*23a0*/  IMAD.WIDE.U32 R20, R101, R110, R6 ;  /* 0x0000006e65147225 */ /* 0x000fe200078e0006 */
[----:B0-----:R-:W-:-:S03]  /*23b0*/  SHF.L.U64.HI R15, R112, 0x3, R113 ;  /* 0x00000003700f7819 */ /* 0x001fc60000010271 */
[----:B------:R-:W-:Y:S01]  /*23c0*/  IMAD.IADD R7, R107, 0x1, R21 ;  /* 0x000000016b077824 */ /* 0x000fe200078e0215 */
[----:B------:R-:W-:Y:S01]  /*23d0*/  LEA R6, P4, R20, R114, 0x1 ;  /* 0x0000007214067211 */ /* 0x000fe200078808ff */
[----:B------:R-:W-:-:S03]  /*23e0*/  IMAD.SHL.U32 R14, R112, 0x8, RZ ;  /* 0x00000008700e7824 */ /* 0x000fc600078e00ff */
[----:B------:R-:W-:Y:S01]  /*23f0*/  LEA.HI.X R7, R20, R115, R7, 0x1, P4 ;  /* 0x0000007314077211 */ /* 0x000fe200020f0c07 */
[----:B--2---:R-:W-:-:S05]  /*2400*/  HADD2.F32 R11, -RZ, R5.H0_H0 ;  /* 0x20000005ff0b7230 */ /* 0x004fca0000004100 */
[----:B------:R-:W-:-:S04]  /*2410*/  FMUL R11, R11, R90 ;  /* 0x0000005a0b0b7220 */ /* 0x000fc80000400000 */
[----:B------:R-:W-:Y:S01]  /*2420*/  FFMA R24, R24, R23, R11 ;  /* 0x0000001718187223 */ /* 0x000fe2000000000b */
[----:B------:R-:W-:Y:S02]  /*2430*/  LEA.HI.X R11, R106, UR5, R103, 0x1, P0 ;  /* 0x000000056a0b7c11 */ /* 0x000fe400080f0c67 */
[----:B------:R-:W-:Y:S02]  /*2440*/  ISETP.GT.AND P0, PT, R4, 0x1, PT ;  /* 0x000000010400780c */ /* 0x000fe40003f04270 */
[----:B------:R-:W-:Y:S02]  /*2450*/  F2FP.F16.F32.PACK_AB R24, RZ, R24 ;  /* 0x00000018ff18723e */ /* 0x000fe400000000ff */
[----:B------:R-:W-:-:S03]  /*2460*/  ISETP.GT.AND P3, PT, R3, RZ, P0 ;  /* 0x000000ff0300720c */ /* 0x000fc60000764270 */
[----:B------:R0:W-:Y:S10]  /*2470*/  @P1 STG.E.U16 desc[UR38][R10.64], R24 ;  /* 0x000000180a001986 */ /* 0x0001f4000c101526 */
[----:B------:R-:W-:Y:S05]  /*2480*/  @!P3 BRA `(.L_x_35) ;  /* 0x000000000004b947 */ /* 0x000fea0003800000 */
[----:B------:R1:W5:Y:S02]  /*2490*/  LDG.E.LTC128B.U16 R5, desc[UR38][R6.64+0x2] ;  /* 0x0000022606057981 */ /* 0x000364000c1e1520 */
.L_x_35:
[----:B------:R-:W-:Y:S05]  /*24a0*/  BSYNC B1 ;  /* 0x0000000000017941 */ /* 0x000fea0003800000 */
.L_x_34:
[----:B-----5:R-:W-:Y:S01]  /*24b0*/  HADD2.F32 R103, -RZ, R5.H0_H0 ;  /* 0x20000005ff677230 */ /* 0x020fe20000004100 */
[----:B------:R-:W-:Y:S01]  /*24c0*/  ISETP.GT.AND P2, PT, R3, 0x8, P2 ;  /* 0x000000080300780c */ /* 0x000fe20001744270 */
[----:B------:R-:W-:Y:S01]  /*24d0*/  IMAD.WIDE.U32 R20, R104, R112, R14 ;  /* 0x0000007068147225 */ /* 0x000fe200078e000e */
[----:B0-----:R-:W-:-:S03]  /*24e0*/  PRMT R24, R5, 0x7610, R24 ;  /* 0x0000761005187816 */ /* 0x001fc60000000018 */
[----:B------:R-:W-:Y:S01]  /*24f0*/  FMUL R12, R103, R90 ;  /* 0x0000005a670c7220 */ /* 0x000fe20000400000 */
[----:B------:R-:W-:Y:S01]  /*2500*/  IMAD.IADD R111, R111, 0x1, R21 ;  /* 0x000000016f6f7824 */ /* 0x000fe200078e0215 */
[----:B------:R-:W-:Y:S02]  /*2510*/  IADD3 R108, P1, R108, R20, RZ ;  /* 0x000000146c6c7210 */ /* 0x000fe40007f3e0ff */
[----:B------:R-:W-:-:S03]  /*2520*/  FFMA R12, R25, R23, R12 ;  /* 0x00000017190c7223 */ /* 0x000fc6000000000c */
[----:B------:R-:W-:Y:S01]  /*2530*/  IMAD.X R13, R111, 0x1, R13, P1 ;  /* 0x000000016f0d7824 */ /* 0x000fe200008e060d */
[C---:B------:R-:W-:Y:S02]  /*2540*/  LEA R14, P1, R108.reuse, R114, 0x1 ;  /* 0x000000726c0e7211 */ /* 0x040fe400078208ff */
[----:B------:R-:W-:Y:S02]  /*2550*/  F2FP.F16.F32.PACK_AB R12, RZ, R12 ;  /* 0x0000000cff0c723e */ /* 0x000fe400000000ff */
[----:B------:R-:W-:Y:S02]  /*2560*/  LEA.HI.X R15, R108, R115, R13, 0x1, P1 ;  /* 0x000000736c0f7211 */ /* 0x000fe400008f0c0d */
[----:B------:R-:W-:-:S05]  /*2570*/  PRMT R21, R12, 0x7610, R21 ;  /* 0x000076100c157816 */ /* 0x000fca0000000015 */
[----:B------:R0:W-:Y:S04]  /*2580*/  @P3 STG.E.U16 desc[UR38][R10.64+0x2], R21 ;  /* 0x000002150a003986 */ /* 0x0001e8000c101526 */
[----:B------:R-:W2:Y:S01]  /*2590*/  @P2 LDG.E.LTC128B.U16 R24, desc[UR38][R14.64] ;  /* 0x000000260e182981 */ /* 0x000ea2000c1e1520 */
[----:B------:R-:W-:Y:S01]  /*25a0*/  IADD3 R20, P1, R8, R20, RZ ;  /* 0x0000001408147210 */ /* 0x000fe20007f3e0ff */
[----:B------:R-:W-:Y:S01]  /*25b0*/  BSSY B1, `(.L_x_36) ;  /* 0x0000011000017945 */ /* 0x000fe20003800000 */
[----:B------:R-:W-:Y:S02]  /*25c0*/  SHF.L.U64.HI R13, R91, 0x1, R92 ;  /* 0x000000015b0d7819 */ /* 0x000fe4000001025c */
[----:B------:R-:W-:Y:S01]  /*25d0*/  ISETP.GT.AND P0, PT, R3, 0x8, P0 ;  /* 0x000000080300780c */ /* 0x000fe20000704270 */
[----:B0-----:R-:W-:Y:S01]  /*25e0*/  IMAD.X R21, R9, 0x1, R111, P1 ;  /* 0x0000000109157824 */ /* 0x001fe200008e066f */
[----:B------:R-:W-:Y:S01]  /*25f0*/  LEA R12, P1, R91, R10, 0x1 ;  /* 0x0000000a5b0c7211 */ /* 0x000fe200078208ff */
[----:B------:R-:W-:-:S04]  /*2600*/  IMAD.WIDE.U32 R20, R101, R110, R20 ;  /* 0x0000006e65147225 */ /* 0x000fc800078e0014 */
[----:B------:R-:W-:Y:S01]  /*2610*/  IMAD.X R13, R13, 0x1, R11, P1 ;  /* 0x000000010d0d7824 */ /* 0x000fe200008e060b */
[----:B------:R-:W-:Y:S01]  /*2620*/  LEA R8, P3, R20, R114, 0x1 ;  /* 0x0000007214087211 */ /* 0x000fe200078608ff */
[----:B------:R-:W-:-:S05]  /*2630*/  IMAD.IADD R9, R107, 0x1, R21 ;  /* 0x000000016b097824 */ /* 0x000fca00078e0215 */
[----:B------:R-:W-:Y:S01]  /*2640*/  LEA.HI.X R9, R20, R115, R9, 0x1, P3 ;  /* 0x0000007314097211 */ /* 0x000fe200018f0c09 */
[----:B--2---:R-:W-:-:S05]  /*2650*/  HADD2.F32 R5, -RZ, R24.H0_H0 ;  /* 0x20000018ff057230 */ /* 0x004fca0000004100 */
[----:B------:R-:W-:-:S04]  /*2660*/  FMUL R5, R5, R90 ;  /* 0x0000005a05057220 */ /* 0x000fc80000400000 */
[----:B------:R-:W-:-:S05]  /*2670*/  FFMA R5, R26, R23, R5 ;  /* 0x000000171a057223 */ /* 0x000fca0000000005 */
[----:B------:R-:W-:-:S05]  /*2680*/  F2FP.F16.F32.PACK_AB R5, RZ, R5 ;  /* 0x00000005ff05723e */ /* 0x000fca00000000ff */
[----:B------:R0:W-:Y:S01]  /*2690*/  @P2 STG.E.U16 desc[UR38][R12.64], R5 ;  /* 0x000000050c002986 */ /* 0x0001e2000c101526 */
[----:B------:R-:W-:Y:S05]  /*26a0*/  @!P0 BRA `(.L_x_37) ;  /* 0x0000000000048947 */ /* 0x000fea0003800000 */
[----:B------:R2:W5:Y:S02]  /*26b0*/  LDG.E.LTC128B.U16 R24, desc[UR38][R8.64+0x2] ;  /* 0x0000022608187981 */ /* 0x000564000c1e1520 */
.L_x_37:
[----:B------:R-:W-:Y:S05]  /*26c0*/  BSYNC B1 ;  /* 0x0000000000017941 */ /* 0x000fea0003800000 */
.L_x_36:
[----:B0----5:R-:W-:Y:S01]  /*26d0*/  HADD2.F32 R5, -RZ, R24.H0_H0 ;  /* 0x20000018ff057230 */ /* 0x021fe20000004100 */
[----:B------:R-:W-:Y:S01]  /*26e0*/  ISETP.GT.AND P1, PT, R4, 0x8, PT ;  /* 0x000000080400780c */ /* 0x000fe20003f24270 */
[----:B------:R-:W-:Y:S03]  /*26f0*/  BSSY B1, `(.L_x_38) ;  /* 0x0000008000017945 */ /* 0x000fe60003800000 */
[----:B------:R-:W-:Y:S01]  /*2700*/  FMUL R14, R5, R90 ;  /* 0x0000005a050e7220 */ /* 0x000fe20000400000 */
[----:B------:R-:W-:-:S03]  /*2710*/  ISETP.GT.AND P2, PT, R3, RZ, P1 ;  /* 0x000000ff0300720c */ /* 0x000fc60000f44270 */
[----:B------:R-:W-:-:S05]  /*2720*/  FFMA R14, R27, R23, R14 ;  /* 0x000000171b0e7223 */ /* 0x000fca000000000e */
[----:B------:R-:W-:-:S05]  /*2730*/  F2FP.F16.F32.PACK_AB R14, RZ, R14 ;  /* 0x0000000eff0e723e */ /* 0x000fca00000000ff */
[----:B------:R0:W-:Y:S01]  /*2740*/  @P0 STG.E.U16 desc[UR38][R12.64+0x2], R14 ;  /* 0x0000020e0c000986 */ /* 0x0001e2000c101526 */
[----:B------:R-:W-:Y:S05]  /*2750*/  @!P2 BRA `(.L_x_39) ;  /* 0x000000000004a947 */ /* 0x000fea0003800000 */
[----:B------:R3:W5:Y:S02]  /*2760*/  LDG.E.LTC128B.U16 R24, desc[UR38][R6.64+0x10] ;  /* 0x0000102606187981 */ /* 0x000764000c1e1520 */
.L_x_39:
[----:B------:R-:W-:Y:S05]  /*2770*/  BSYNC B1 ;  /* 0x0000000000017941 */ /* 0x000fea0003800000 */
.L_x_38:
[----:B-----5:R-:W-:Y:S01]  /*2780*/  HADD2.F32 R5, -RZ, R24.H0_H0 ;  /* 0x20000018ff057230 */ /* 0x020fe20000004100 */
        /* <DEDUP_REMOVED lines=9> */
.L_x_41:
[----:B------:R-:W-:Y:S05]  /*2820*/  BSYNC B1 ;  /* 0x0000000000017941 */ /* 0x000fea0003800000 */
.L_x_40:
[----:B----45:R-:W-:Y:S01]  /*2830*/  HADD2.F32 R5, -RZ, R24.H0_H0 ;  /* 0x20000018ff057230 */ /* 0x030fe20000004100 */
[----:B------:R-:W-:Y:S01]  /*2840*/  ISETP.GT.AND P1, PT, R3, 0x8, P1 ;  /* 0x000000080300780c */ /* 0x000fe20000f24270 */
[----:B------:R-:W-:Y:S03]  /*2850*/  BSSY B1, `(.L_x_42) ;  /* 0x0000007000017945 */ /* 0x000fe60003800000 */
[----:B0-----:R-:W-:-:S04]  /*2860*/  FMUL R14, R5, R90 ;  /* 0x0000005a050e7220 */ /* 0x001fc80000400000 */
[----:B------:R-:W-:-:S05]  /*2870*/  FFMA R14, R29, R23, R14 ;  /* 0x000000171d0e7223 */ /* 0x000fca000000000e */
[----:B------:R-:W-:-:S05]  /*2880*/  F2FP.F16.F32.PACK_AB R14, RZ, R14 ;  /* 0x0000000eff0e723e */ /* 0x000fca00000000ff */
[----:B------:R0:W-:Y:S01]  /*2890*/  @P3 STG.E.U16 desc[UR38][R10.64+0x12], R14 ;  /* 0x0000120e0a003986 */ /* 0x0001e2000c101526 */
[----:B------:R-:W-:Y:S05]  /*28a0*/  @!P1 BRA `(.L_x_43) ;  /* 0x0000000000049947 */ /* 0x000fea0003800000 */
[----:B------:R4:W5:Y:S02]  /*28b0*/  LDG.E.LTC128B.U16 R24, desc[UR38][R8.64+0x10] ;  /* 0x0000102608187981 */ /* 0x000964000c1e1520 */
.L_x_43:
[----:B------:R-:W-:Y:S05]  /*28c0*/  BSYNC B1 ;  /* 0x0000000000017941 */ /* 0x000fea0003800000 */
.L_x_42:
[----:B-----5:R-:W-:Y:S01]  /*28d0*/  HADD2.F32 R5, -RZ, R24.H0_H0 ;  /* 0x20000018ff057230 */ /* 0x020fe20000004100 */
[----:B------:R-:W-:Y:S01]  /*28e0*/  ISETP.GT.AND P0, PT, R3, 0x8, P0 ;  /* 0x000000080300780c */ /* 0x000fe20000704270 */
[----:B------:R-:W-:Y:S03]  /*28f0*/  BSSY B1, `(.L_x_44) ;  /* 0x0000007000017945 */ /* 0x000fe60003800000 */
[----:B------:R-:W-:-:S04]  /*2900*/  FMUL R5, R5, R90 ;  /* 0x0000005a05057220 */ /* 0x000fc80000400000 */
[----:B------:R-:W-:-:S05]  /*2910*/  FFMA R5, R30, R23, R5 ;  /* 0x000000171e057223 */ /* 0x000fca0000000005 */
[----:B------:R-:W-:-:S05]  /*2920*/  F2FP.F16.F32.PACK_AB R5, RZ, R5 ;  /* 0x00000005ff05723e */ /* 0x000fca00000000ff */
[----:B------:R0:W-:Y:S01]  /*2930*/  @P1 STG.E.U16 desc[UR38][R12.64+0x10], R5 ;  /* 0x000010050c001986 */ /* 0x0001e2000c101526 */
[----:B------:R-:W-:Y:S05]  /*2940*/  @!P0 BRA `(.L_x_45) ;  /* 0x0000000000048947 */ /* 0x000fea0003800000 */
[----:B------:R0:W5:Y:S02]  /*2950*/  LDG.E.LTC128B.U16 R24, desc[UR38][R8.64+0x12] ;  /* 0x0000122608187981 */ /* 0x000164000c1e1520 */
.L_x_45:
[----:B------:R-:W-:Y:S05]  /*2960*/  BSYNC B1 ;  /* 0x0000000000017941 */ /* 0x000fea0003800000 */
.L_x_44:
        /* <DEDUP_REMOVED lines=10> */
.L_x_47:
[----:B------:R-:W-:Y:S05]  /*2a10*/  BSYNC B1 ;  /* 0x0000000000017941 */ /* 0x000fea0003800000 */
.L_x_46:
        /* <DEDUP_REMOVED lines=10> */
.L_x_49:
[----:B------:R-:W-:Y:S05]  /*2ac0*/  BSYNC B1 ;  /* 0x0000000000017941 */ /* 0x000fea0003800000 */
.L_x_48:
[----:B0----5:R-:W-:Y:S01]  /*2ad0*/  HADD2.F32 R5, -RZ, R24.H0_H0 ;  /* 0x20000018ff057230 */ /* 0x021fe20000004100 */
        /* <DEDUP_REMOVED lines=8> */
.L_x_51:
[----:B------:R-:W-:Y:S05]  /*2b60*/  BSYNC B1 ;  /* 0x0000000000017941 */ /* 0x000fea0003800000 */
.L_x_50:
        /* <DEDUP_REMOVED lines=9> */
.L_x_53:
[----:B------:R-:W-:Y:S05]  /*2c00*/  BSYNC B1 ;  /* 0x0000000000017941 */ /* 0x000fea0003800000 */
.L_x_52:
        /* <DEDUP_REMOVED lines=10> */
.L_x_55:
[----:B------:R-:W-:Y:S05]  /*2cb0*/  BSYNC B1 ;  /* 0x0000000000017941 */ /* 0x000fea0003800000 */
.L_x_54:
        /* <DEDUP_REMOVED lines=10> */
.L_x_57:
[----:B------:R-:W-:Y:S05]  /*2d60*/  BSYNC B1 ;  /* 0x0000000000017941 */ /* 0x000fea0003800000 */
.L_x_56:
        /* <DEDUP_REMOVED lines=9> */
.L_x_59:
[----:B------:R-:W-:Y:S05]  /*2e00*/  BSYNC B1 ;  /* 0x0000000000017941 */ /* 0x000fea0003800000 */
.L_x_58:
        /* <DEDUP_REMOVED lines=9> */
.L_x_61:
[----:B------:R-:W-:Y:S05]  /*2ea0*/  BSYNC B1 ;  /* 0x0000000000017941 */ /* 0x000fea0003800000 */
.L_x_60:
        /* <DEDUP_REMOVED lines=10> */
.L_x_63:
[----:B------:R-:W-:Y:S05]  /*2f50*/  BSYNC B1 ;  /* 0x0000000000017941 */ /* 0x000fea0003800000 */
.L_x_62:
        /* <DEDUP_REMOVED lines=10> */
.L_x_65:
[----:B------:R-:W-:Y:S05]  /*3000*/  BSYNC B1 ;  /* 0x0000000000017941 */ /* 0x000fea0003800000 */
.L_x_64:
        /* <DEDUP_REMOVED lines=9> */
.L_x_67:
[----:B------:R-:W-:Y:S05]  /*30a0*/  BSYNC B1 ;  /* 0x0000000000017941 */ /* 0x000fea0003800000 */
.L_x_66:
        /* <DEDUP_REMOVED lines=9> */
.L_x_69:
[----:B------:R-:W-:Y:S05]  /*3140*/  BSYNC B1 ;  /* 0x0000000000017941 */ /* 0x000fea0003800000 */
.L_x_68:
        /* <DEDUP_REMOVED lines=10> */
.L_x_71:
[----:B------:R-:W-:Y:S05]  /*31f0*/  BSYNC B1 ;  /* 0x0000000000017941 */ /* 0x000fea0003800000 */
.L_x_70:
        /* <DEDUP_REMOVED lines=10> */
.L_x_73:
[----:B------:R-:W-:Y:S05]  /*32a0*/  BSYNC B1 ;  /* 0x0000000000017941 */ /* 0x000fea0003800000 */
.L_x_72:
        /* <DEDUP_REMOVED lines=9> */
.L_x_75:
[----:B------:R-:W-:Y:S05]  /*3340*/  BSYNC B1 ;  /* 0x0000000000017941 */ /* 0x000fea0003800000 */
.L_x_74:
        /* <DEDUP_REMOVED lines=9> */
.L_x_77:
[----:B------:R-:W-:Y:S05]  /*33e0*/  BSYNC B1 ;  /* 0x0000000000017941 */ /* 0x000fea0003800000 */
.L_x_76:
        /* <DEDUP_REMOVED lines=10> */
.L_x_79:
[----:B------:R-:W-:Y:S05]  /*3490*/  BSYNC B1 ;  /* 0x0000000000017941 */ /* 0x000fea0003800000 */
.L_x_78:
        /* <DEDUP_REMOVED lines=10> */
.L_x_81:
[----:B------:R-:W-:Y:S05]  /*3540*/  BSYNC B1 ;  /* 0x0000000000017941 */ /* 0x000fea0003800000 */
.L_x_80:
        /* <DEDUP_REMOVED lines=9> */
.L_x_83:
[----:B------:R-:W-:Y:S05]  /*35e0*/  BSYNC B1 ;  /* 0x0000000000017941 */ /* 0x000fea0003800000 */
.L_x_82:
        /* <DEDUP_REMOVED lines=9> */
.L_x_85:
[----:B------:R-:W-:Y:S05]  /*3680*/  BSYNC B1 ;  /* 0x0000000000017941 */ /* 0x000fea0003800000 */
.L_x_84:
        /* <DEDUP_REMOVED lines=10> */
.L_x_87:
[----:B------:R-:W-:Y:S05]  /*3730*/  BSYNC B1 ;  /* 0x0000000000017941 */ /* 0x000fea0003800000 */
.L_x_86:
        /* <DEDUP_REMOVED lines=10> */
.L_x_89:
[----:B------:R-:W-:Y:S05]  /*37e0*/  BSYNC B1 ;  /* 0x0000000000017941 */ /* 0x000fea0003800000 */
.L_x_88:
        /* <DEDUP_REMOVED lines=9> */
.L_x_91:
[----:B------:R-:W-:Y:S05]  /*3880*/  BSYNC B1 ;  /* 0x0000000000017941 */ /* 0x000fea0003800000 */
.L_x_90:
        /* <DEDUP_REMOVED lines=9> */
.L_x_93:
[----:B------:R-:W-:Y:S05]  /*3920*/  BSYNC B1 ;  /* 0x0000000000017941 */ /* 0x000fea0003800000 */
.L_x_92:
        /* <DEDUP_REMOVED lines=10> */
.L_x_95:
[----:B------:R-:W-:Y:S05]  /*39d0*/  BSYNC B1 ;  /* 0x0000000000017941 */ /* 0x000fea0003800000 */
.L_x_94:
        /* <DEDUP_REMOVED lines=10> */
.L_x_97:
[----:B------:R-:W-:Y:S05]  /*3a80*/  BSYNC B1 ;  /* 0x0000000000017941 */ /* 0x000fea0003800000 */
.L_x_96:
        /* <DEDUP_REMOVED lines=9> */
.L_x_99:
[----:B------:R-:W-:Y:S05]  /*3b20*/  BSYNC B1 ;  /* 0x0000000000017941 */ /* 0x000fea0003800000 */
.L_x_98:
        /* <DEDUP_REMOVED lines=9> */
.L_x_101:
[----:B------:R-:W-:Y:S05]  /*3bc0*/  BSYNC B1 ;  /* 0x0000000000017941 */ /* 0x000fea0003800000 */
.L_x_100:
        /* <DEDUP_REMOVED lines=10> */
.L_x_103:
[----:B------:R-:W-:Y:S05]  /*3c70*/  BSYNC B1 ;  /* 0x0000000000017941 */ /* 0x000fea0003800000 */
.L_x_102:
        /* <DEDUP_REMOVED lines=10> */
.L_x_105:
[----:B------:R-:W-:Y:S05]  /*3d20*/  BSYNC B1 ;  /* 0x0000000000017941 */ /* 0x000fea0003800000 */
.L_x_104:
        /* <DEDUP_REMOVED lines=9> */
.L_x_107:
[----:B------:R-:W-:Y:S05]  /*3dc0*/  BSYNC B1 ;  /* 0x0000000000017941 */ /* 0x000fea0003800000 */
.L_x_106:
        /* <DEDUP_REMOVED lines=9> */
.L_x_109:
[----:B------:R-:W-:Y:S05]  /*3e60*/  BSYNC B1 ;  /* 0x0000000000017941 */ /* 0x000fea0003800000 */
.L_x_108:
        /* <DEDUP_REMOVED lines=10> */
.L_x_111:
[----:B------:R-:W-:Y:S05]  /*3f10*/  BSYNC B1 ;  /* 0x0000000000017941 */ /* 0x000fea0003800000 */
.L_x_110:
        /* <DEDUP_REMOVED lines=10> */
.L_x_113:
[----:B------:R-:W-:Y:S05]  /*3fc0*/  BSYNC B1 ;  /* 0x0000000000017941 */ /* 0x000fea0003800000 */
.L_x_112:
        /* <DEDUP_REMOVED lines=9> */
.L_x_115:
[----:B------:R-:W-:Y:S05]  /*4060*/  BSYNC B1 ;  /* 0x0000000000017941 */ /* 0x000fea0003800000 */
.L_x_114:
        /* <DEDUP_REMOVED lines=9> */
.L_x_117:
[----:B------:R-:W-:Y:S05]  /*4100*/  BSYNC B1 ;  /* 0x0000000000017941 */ /* 0x000fea0003800000 */
.L_x_116:
        /* <DEDUP_REMOVED lines=10> */
.L_x_119:
[----:B------:R-:W-:Y:S05]  /*41b0*/  BSYNC B1 ;  /* 0x0000000000017941 */ /* 0x000fea0003800000 */
.L_x_118:
        /* <DEDUP_REMOVED lines=10> */
.L_x_121:
[----:B------:R-:W-:Y:S05]  /*4260*/  BSYNC B1 ;  /* 0x0000000000017941 */ /* 0x000fea0003800000 */
.L_x_120:
        /* <DEDUP_REMOVED lines=9> */
.L_x_123:
[----:B------:R-:W-:Y:S05]  /*4300*/  BSYNC B1 ;  /* 0x0000000000017941 */ /* 0x000fea0003800000 */
.L_x_122:
        /* <DEDUP_REMOVED lines=9> */
.L_x_125:
[----:B------:R-:W-:Y:S05]  /*43a0*/  BSYNC B1 ;  /* 0x0000000000017941 */ /* 0x000fea0003800000 */
.L_x_124:
        /* <DEDUP_REMOVED lines=10> */
.L_x_127:
[----:B------:R-:W-:Y:S05]  /*4450*/  BSYNC B1 ;  /* 0x0000000000017941 */ /* 0x000fea0003800000 */
.L_x_126:
        /* <DEDUP_REMOVED lines=10> */
.L_x_129:
[----:B------:R-:W-:Y:S05]  /*4500*/  BSYNC B1 ;  /* 0x0000000000017941 */ /* 0x000fea0003800000 */
.L_x_128:
        /* <DEDUP_REMOVED lines=9> */
.L_x_131:
[----:B------:R-:W-:Y:S05]  /*45a0*/  BSYNC B1 ;  /* 0x0000000000017941 */ /* 0x000fea0003800000 */
.L_x_130:
        /* <DEDUP_REMOVED lines=9> */
.L_x_133:
[----:B------:R-:W-:Y:S05]  /*4640*/  BSYNC B1 ;  /* 0x0000000000017941 */ /* 0x000fea0003800000 */
.L_x_132:
        /* <DEDUP_REMOVED lines=10> */
.L_x_135:
[----:B------:R-:W-:Y:S05]  /*46f0*/  BSYNC B1 ;  /* 0x0000000000017941 */ /* 0x000fea0003800000 */
.L_x_134:
        /* <DEDUP_REMOVED lines=10> */
.L_x_137:
[----:B------:R-:W-:Y:S05]  /*47a0*/  BSYNC B1 ;  /* 0x0000000000017941 */ /* 0x000fea0003800000 */
.L_x_136:
        /* <DEDUP_REMOVED lines=9> */
.L_x_139:
[----:B------:R-:W-:Y:S05]  /*4840*/  BSYNC B1 ;  /* 0x0000000000017941 */ /* 0x000fea0003800000 */
.L_x_138:
        /* <DEDUP_REMOVED lines=9> */
.L_x_141:
[----:B------:R-:W-:Y:S05]  /*48e0*/  BSYNC B1 ;  /* 0x0000000000017941 */ /* 0x000fea0003800000 */
.L_x_140:
        /* <DEDUP_REMOVED lines=10> */
.L_x_143:
[----:B------:R-:W-:Y:S05]  /*4990*/  BSYNC B1 ;  /* 0x0000000000017941 */ /* 0x000fea0003800000 */
.L_x_142:
        /* <DEDUP_REMOVED lines=10> */
.L_x_145:
[----:B------:R-:W-:Y:S05]  /*4a40*/  BSYNC B1 ;  /* 0x0000000000017941 */ /* 0x000fea0003800000 */
.L_x_144:
        /* <DEDUP_REMOVED lines=9> */
.L_x_147:
[----:B------:R-:W-:Y:S05]  /*4ae0*/  BSYNC B1 ;  /* 0x0000000000017941 */ /* 0x000fea0003800000 */
.L_x_146:
        /* <DEDUP_REMOVED lines=9> */
.L_x_149:
[----:B------:R-:W-:Y:S05]  /*4b80*/  BSYNC B1 ;  /* 0x0000000000017941 */ /* 0x000fea0003800000 */
.L_x_148:
        /* <DEDUP_REMOVED lines=10> */
.L_x_151:
[----:B------:R-:W-:Y:S05]  /*4c30*/  BSYNC B1 ;  /* 0x0000000000017941 */ /* 0x000fea0003800000 */
.L_x_150:
[----:B-----5:R-:W-:Y:S01]  /*4c40*/  HADD2.F32 R5, -RZ, R24.H0_H0 ;  /* 0x20000018ff057230 */ /* 0x020fe20000004100 */
[----:B------:R-:W-:Y:S01]  /*4c50*/  ISETP.GT.AND P0, PT, R4, 0x79, PT ;  /* 0x000000790400780c */ /* 0x000fe20003f04270 */
[----:B------:R-:W-:Y:S01]  /*4c60*/  @P2 IMAD.MOV.U32 R4, RZ, RZ, R10 ;  /* 0x000000ffff042224 */ /* 0x000fe200078e000a */
[----:B------:R-:W-:Y:S02]  /*4c70*/  BSSY B1, `(.L_x_152) ;  /* 0x000000a000017945 */ /* 0x000fe40003800000 */
[----:B------:R-:W-:Y:S01]  /*4c80*/  FMUL R5, R5, R90 ;  /* 0x0000005a05057220 */ /* 0x000fe20000400000 */
[----:B------:R-:W-:-:S03]  /*4c90*/  ISETP.GT.AND P3, PT, R3, RZ, P0 ;  /* 0x000000ff0300720c */ /* 0x000fc60000764270 */
[----:B------:R-:W-:-:S05]  /*4ca0*/  FFMA R5, R84, R23, R5 ;  /* 0x0000001754057223 */ /* 0x000fca0000000005 */
[----:B------:R-:W-:-:S04]  /*4cb0*/  F2FP.F16.F32.PACK_AB R5, RZ, R5 ;  /* 0x00000005ff05723e */ /* 0x000fc800000000ff */
[----:B0-----:R-:W-:Y:S01]  /*4cc0*/  PRMT R14, R5, 0x7610, R14 ;  /* 0x00007610050e7816 */ /* 0x001fe2000000000e */
[----:B------:R-:W-:-:S05]  /*4cd0*/  @P2 IMAD.MOV.U32 R5, RZ, RZ, R11 ;  /* 0x000000ffff052224 */ /* 0x000fca00078e000b */
[----:B------:R0:W-:Y:S01]  /*4ce0*/  @P2 STG.E.U16 desc[UR38][R4.64+0xf0], R14 ;  /* 0x0000f00e04002986 */ /* 0x0001e2000c101526 */
[----:B------:R-:W-:Y:S05]  /*4cf0*/  @!P3 BRA `(.L_x_153) ;  /* 0x000000000004b947 */ /* 0x000fea0003800000 */
[----:B------:R0:W5:Y:S02]  /*4d00*/  LDG.E.LTC128B.U16 R24, desc[UR38][R6.64+0xf2] ;  /* 0x0000f22606187981 */ /* 0x000164000c1e1520 */
.L_x_153:
[----:B------:R-:W-:Y:S05]  /*4d10*/  BSYNC B1 ;  /* 0x0000000000017941 */ /* 0x000fea0003800000 */
.L_x_152:
        /* <DEDUP_REMOVED lines=9> */
.L_x_155:
[----:B------:R-:W-:Y:S05]  /*4db0*/  BSYNC B1 ;  /* 0x0000000000017941 */ /* 0x000fea0003800000 */
.L_x_154:
[----:B-----5:R-:W-:Y:S01]  /*4dc0*/  HADD2.F32 R5, -RZ, R24.H0_H0 ;  /* 0x20000018ff057230 */ /* 0x020fe20000004100 */
[----:B------:R-:W-:Y:S01]  /*4dd0*/  ISETP.GT.AND P0, PT, R3, 0x8, P0 ;  /* 0x000000080300780c */ /* 0x000fe20000704270 */
[----:B0-----:R-:W-:Y:S01]  /*4de0*/  @P1 IMAD.MOV.U32 R4, RZ, RZ, R12 ;  /* 0x000000ffff041224 */ /* 0x001fe200078e000c */
[----:B------:R-:W-:Y:S02]  /*4df0*/  BSSY B1, `(.L_x_156) ;  /* 0x0000009000017945 */ /* 0x000fe40003800000 */
[----:B------:R-:W-:-:S04]  /*4e00*/  FMUL R5, R5, R90 ;  /* 0x0000005a05057220 */ /* 0x000fc80000400000 */
[----:B------:R-:W-:-:S05]  /*4e10*/  FFMA R5, R86, R23, R5 ;  /* 0x0000001756057223 */ /* 0x000fca0000000005 */
[----:B------:R-:W-:-:S04]  /*4e20*/  F2FP.F16.F32.PACK_AB R5, RZ, R5 ;  /* 0x00000005ff05723e */ /* 0x000fc800000000ff */
[----:B-1-3--:R-:W-:Y:S01]  /*4e30*/  PRMT R6, R5, 0x7610, R6 ;  /* 0x0000761005067816 */ /* 0x00afe20000000006 */
[----:B------:R-:W-:-:S05]  /*4e40*/  @P1 IMAD.MOV.U32 R5, RZ, RZ, R13 ;  /* 0x000000ffff051224 */ /* 0x000fca00078e000d */
[----:B------:R0:W-:Y:S01]  /*4e50*/  @P1 STG.E.U16 desc[UR38][R4.64+0xf0], R6 ;  /* 0x0000f00604001986 */ /* 0x0001e2000c101526 */
[----:B------:R-:W-:Y:S05]  /*4e60*/  @!P0 BRA `(.L_x_157) ;  /* 0x0000000000048947 */ /* 0x000fea0003800000 */
[----:B------:R1:W5:Y:S02]  /*4e70*/  LDG.E.LTC128B.U16 R24, desc[UR38][R8.64+0xf2] ;  /* 0x0000f22608187981 */ /* 0x000364000c1e1520 */
.L_x_157:
[----:B------:R-:W-:Y:S05]  /*4e80*/  BSYNC B1 ;  /* 0x0000000000017941 */ /* 0x000fea0003800000 */
.L_x_156:
[----:B------:R-:W-:Y:S05]  /*4e90*/  @!P0 BRA `(.L_x_158) ;  /* 0x0000001000e88947 */ /* 0x000fea0003800000 */
[----:B-----5:R-:W-:-:S05]  /*4ea0*/  HADD2.F32 R3, -RZ, R24.H0_H0 ;  /* 0x20000018ff037230 */ /* 0x020fca0000004100 */
[----:B0-----:R-:W-:-:S04]  /*4eb0*/  FMUL R4, R3, R90 ;  /* 0x0000005a03047220 */ /* 0x001fc80000400000 */
[----:B------:R-:W-:-:S05]  /*4ec0*/  FFMA R4, R87, R23, R4 ;  /* 0x0000001757047223 */ /* 0x000fca0000000004 */
[----:B------:R-:W-:-:S05]  /*4ed0*/  F2FP.F16.F32.PACK_AB R4, RZ, R4 ;  /* 0x00000004ff04723e */ /* 0x000fca00000000ff */
[----:B------:R3:W-:Y:S01]  /*4ee0*/  STG.E.U16 desc[UR38][R12.64+0xf2], R4 ;  /* 0x0000f2040c007986 */ /* 0x0007e2000c101526 */
[----:B------:R-:W-:Y:S05]  /*4ef0*/  BRA `(.L_x_158) ;  /* 0x0000001000d07947 */ /* 0x000fea0003800000 */
.L_x_33:
[----:B------:R-:W-:Y:S01]  /*4f00*/  ISETP.GT.AND P3, PT, R4, 0x1, PT ;  /* 0x000000010400780c */ /* 0x000fe20003f64270 */
[----:B------:R-:W-:Y:S01]  /*4f10*/  ULDC.64 UR4, c[0x0][0x5c0] ;  /* 0x0001700000047ab9 */ /* 0x000fe20000000a00 */
[-C--:B------:R-:W-:Y:S01]  /*4f20*/  FMUL R24, R24, R23.reuse ;  /* 0x0000001718187220 */ /* 0x080fe20000400000 */
[----:B------:R-:W-:Y:S01]  /*4f30*/  LEA R6, P4, R106, UR4, 0x1 ;  /* 0x000000046a067c11 */ /* 0x000fe2000f8808ff */
[-C--:B------:R-:W-:Y:S01]  /*4f40*/  FMUL R25, R25, R23.reuse ;  /* 0x0000001719197220 */ /* 0x080fe20000400000 */
[----:B------:R-:W-:Y:S01]  /*4f50*/  ISETP.GT.AND P0, PT, R3, RZ, P3 ;  /* 0x000000ff0300720c */ /* 0x000fe20001f04270 */
[-C--:B------:R-:W-:Y:S01]  /*4f60*/  FMUL R26, R26, R23.reuse ;  /* 0x000000171a1a7220 */ /* 0x080fe20000400000 */
[----:B------:R-:W-:Y:S01]  /*4f70*/  F2FP.F16.F32.PACK_AB R24, RZ, R24 ;  /* 0x00000018ff18723e */ /* 0x000fe200000000ff */
[-C--:B------:R-:W-:Y:S01]  /*4f80*/  FMUL R27, R27, R23.reuse ;  /* 0x000000171b1b7220 */ /* 0x080fe20000400000 */
[----:B------:R-:W-:Y:S01]  /*4f90*/  LEA.HI.X R7, R106, UR5, R103, 0x1, P4 ;  /* 0x000000056a077c11 */ /* 0x000fe2000a0f0c67 */
[----:B------:R-:W-:Y:S01]  /*4fa0*/  FMUL R28, R28, R23 ;  /* 0x000000171c1c7220 */ /* 0x000fe20000400000 */
[----:B------:R-:W-:Y:S01]  /*4fb0*/  F2FP.F16.F32.PACK_AB R25, RZ, R25 ;  /* 0x00000019ff19723e */ /* 0x000fe200000000ff */
[-C--:B------:R-:W-:Y:S01]  /*4fc0*/  FMUL R29, R29, R23.reuse ;  /* 0x000000171d1d7220 */ /* 0x080fe20000400000 */
[----:B------:R-:W-:Y:S01]  /*4fd0*/  ISETP.GT.AND P2, PT, R3, 0x8, P2 ;  /* 0x000000080300780c */ /* 0x000fe20001744270 */
[----:B------:R-:W-:Y:S01]  /*4fe0*/  @P1 STG.E.U16 desc[UR38][R6.64], R24 ;  /* 0x0000001806001986 */ /* 0x000fe2000c101526 */
[----:B------:R-:W-:Y:S01]  /*4ff0*/  ISETP.GT.AND P1, PT, R4, 0x8, PT ;  /* 0x000000080400780c */ /* 0x000fe20003f24270 */
[-C--:B------:R-:W-:Y:S01]  /*5000*/  FMUL R30, R30, R23.reuse ;  /* 0x000000171e1e7220 */ /* 0x080fe20000400000 */
[C---:B------:R-:W-:Y:S01]  /*5010*/  SHF.L.U64.HI R5, R91.reuse, 0x1, R92 ;  /* 0x000000015b057819 */ /* 0x040fe2000001025c */
[----:B------:R-:W-:Y:S01]  /*5020*/  @P0 STG.E.U16 desc[UR38][R6.64+0x2], R25 ;  /* 0x0000021906000986 */ /* 0x000fe2000c101526 */
[----:B------:R-:W-:Y:S01]  /*5030*/  LEA R8, P5, R91, R6, 0x1 ;  /* 0x000000065b087211 */ /* 0x000fe200078a08ff */
[-C--:B------:R-:W-:Y:S01]  /*5040*/  FMUL R31, R31, R23.reuse ;  /* 0x000000171f1f7220 */ /* 0x080fe20000400000 */
[----:B------:R-:W-:Y:S01]  /*5050*/  ISETP.GT.AND P3, PT, R3, 0x8, P3 ;  /* 0x000000080300780c */ /* 0x000fe20001f64270 */
[-C--:B------:R-:W-:Y:S01]  /*5060*/  FMUL R32, R32, R23.reuse ;  /* 0x0000001720207220 */ /* 0x080fe20000400000 */
[----:B------:R-:W-:Y:S01]  /*5070*/  ISETP.GT.AND P0, PT, R4, 0x9, PT ;  /* 0x000000090400780c */ /* 0x000fe20003f04270 */
[----:B------:R-:W-:Y:S01]  /*5080*/  IMAD.X R9, R5, 0x1, R7, P5 ;  /* 0x0000000105097824 */ /* 0x000fe200028e0607 */
[----:B------:R-:W-:Y:S01]  /*5090*/  ISETP.GT.AND P4, PT, R3, RZ, P1 ;  /* 0x000000ff0300720c */ /* 0x000fe20000f84270 */
[-C--:B------:R-:W-:Y:S01]  /*50a0*/  FMUL R33, R33, R23.reuse ;  /* 0x0000001721217220 */ /* 0x080fe20000400000 */
[----:B------:R-:W-:Y:S01]  /*50b0*/  F2FP.F16.F32.PACK_AB R26, RZ, R26 ;  /* 0x0000001aff1a723e */ /* 0x000fe200000000ff */
[-C--:B------:R-:W-:Y:S01]  /*50c0*/  FMUL R34, R34, R23.reuse ;  /* 0x0000001722227220 */ /* 0x080fe20000400000 */
[----:B------:R-:W-:Y:S01]  /*50d0*/  ISETP.GT.AND P5, PT, R3, RZ, P0 ;  /* 0x000000ff0300720c */ /* 0x000fe200007a4270 */
[----:B------:R-:W-:Y:S01]  /*50e0*/  FMUL R35, R35, R23 ;  /* 0x0000001723237220 */ /* 0x000fe20000400000 */
[----:B------:R-:W-:Y:S01]  /*50f0*/  F2FP.F16.F32.PACK_AB R27, RZ, R27 ;  /* 0x0000001bff1b723e */ /* 0x000fe200000000ff */
[----:B------:R-:W-:Y:S01]  /*5100*/  @P2 STG.E.U16 desc[UR38][R8.64], R26 ;  /* 0x0000001a08002986 */ /* 0x000fe2000c101526 */
[----:B------:R-:W-:Y:S01]  /*5110*/  F2FP.F16.F32.PACK_AB R28, RZ, R28 ;  /* 0x0000001cff1c723e */ /* 0x000fe200000000ff */
[-C--:B------:R-:W-:Y:S01]  /*5120*/  FMUL R36, R36, R23.reuse ;  /* 0x0000001724247220 */ /* 0x080fe20000400000 */
[----:B------:R-:W-:Y:S01]  /*5130*/  ISETP.GT.AND P2, PT, R3, 0x8, P1 ;  /* 0x000000080300780c */ /* 0x000fe20000f44270 */
[----:B------:R-:W-:Y:S01]  /*5140*/  @P3 STG.E.U16 desc[UR38][R8.64+0x2], R27 ;  /* 0x0000021b08003986 */ /* 0x000fe2000c101526 */
[----:B------:R-:W-:Y:S01]  /*5150*/  ISETP.GT.AND P1, PT, R4, 0x10, PT ;  /* 0x000000100400780c */ /* 0x000fe20003f24270 */
[----:B------:R-:W-:Y:S01]  /*5160*/  FMUL R37, R37, R23 ;  /* 0x0000001725257220 */ /* 0x000fe20000400000 */
[----:B------:R-:W-:Y:S01]  /*5170*/  F2FP.F16.F32.PACK_AB R29, RZ, R29 ;  /* 0x0000001dff1d723e */ /* 0x000fe200000000ff */
[----:B------:R-:W-:Y:S01]  /*5180*/  @P4 STG.E.U16 desc[UR38][R6.64+0x10], R28 ;  /* 0x0000101c06004986 */ /* 0x000fe2000c101526 */
[C---:B------:R-:W-:Y:S01]  /*5190*/  ISETP.GT.AND P3, PT, R3.reuse, 0x8, P0 ;  /* 0x000000080300780c */ /* 0x040fe20000764270 */
[-C--:B------:R-:W-:Y:S01]  /*51a0*/  FMUL R38, R38, R23.reuse ;  /* 0x0000001726267220 */ /* 0x080fe20000400000 */
[----:B------:R-:W-:Y:S01]  /*51b0*/  ISETP.GT.AND P0, PT, R4, 0x11, PT ;  /* 0x000000110400780c */ /* 0x000fe20003f04270 */
[----:B------:R-:W-:Y:S01]  /*51c0*/  @P5 STG.E.U16 desc[UR38][R6.64+0x12], R29 ;  /* 0x0000121d06005986 */ /* 0x000fe2000c101526 */
        /* <DEDUP_REMOVED lines=161> */
[----:B------:R-:W-:Y:S01]  /*5be0*/  FMUL R87, R87, R23 ;  /* 0x0000001757577220 */ /* 0x000fe20000400000 */
[----:B------:R-:W-:-:S02]  /*5bf0*/  F2FP.F16.F32.PACK_AB R62, RZ, R62 ;  /* 0x0000003eff3e723e */ /* 0x000fc400000000ff */
[C---:B------:R-:W-:Y:S02]  /*5c00*/  ISETP.GT.AND P5, PT, R3.reuse, RZ, P0 ;  /* 0x000000ff0300720c */ /* 0x040fe400007a4270 */
[----:B------:R-:W-:Y:S01]  /*5c10*/  F2FP.F16.F32.PACK_AB R63, RZ, R63 ;  /* 0x0000003fff3f723e */ /* 0x000fe200000000ff */
[----:B------:R-:W-:Y:S01]  /*5c20*/  @P2 STG.E.U16 desc[UR38][R8.64+0x90], R62 ;  /* 0x0000903e08002986 */ /* 0x000fe2000c101526 */
[----:B------:R-:W-:Y:S02]  /*5c30*/  F2FP.F16.F32.PACK_AB R64, RZ, R64 ;  /* 0x00000040ff40723e */ /* 0x000fe400000000ff */
[C---:B------:R-:W-:Y:S01]  /*5c40*/  ISETP.GT.AND P2, PT, R3.reuse, 0x8, P1 ;  /* 0x000000080300780c */ /* 0x040fe20000f44270 */
[----:B------:R-:W-:Y:S01]  /*5c50*/  @P3 STG.E.U16 desc[UR38][R8.64+0x92], R63 ;  /* 0x0000923f08003986 */ /* 0x000fe2000c101526 */
[----:B------:R-:W-:Y:S02]  /*5c60*/  ISETP.GT.AND P1, PT, R4, 0x58, PT ;  /* 0x000000580400780c */ /* 0x000fe40003f24270 */
[----:B------:R-:W-:Y:S01]  /*5c70*/  F2FP.F16.F32.PACK_AB R65, RZ, R65 ;  /* 0x00000041ff41723e */ /* 0x000fe200000000ff */
[----:B------:R-:W-:Y:S01]  /*5c80*/  @P4 STG.E.U16 desc[UR38][R6.64+0xa0], R64 ;  /* 0x0000a04006004986 */ /* 0x000fe2000c101526 */
[----:B------:R-:W-:-:S02]  /*5c90*/  ISETP.GT.AND P3, PT, R3, 0x8, P0 ;  /* 0x000000080300780c */ /* 0x000fc40000764270 */
[----:B------:R-:W-:Y:S01]  /*5ca0*/  ISETP.GT.AND P0, PT, R4, 0x59, PT ;  /* 0x000000590400780c */ /* 0x000fe20003f04270 */
[----:B------:R-:W-:Y:S01]  /*5cb0*/  @P5 STG.E.U16 desc[UR38][R6.64+0xa2], R65 ;  /* 0x0000a24106005986 */ /* 0x000fe2000c101526 */
[C---:B------:R-:W-:Y:S02]  /*5cc0*/  ISETP.GT.AND P4, PT, R3.reuse, RZ, P1 ;  /* 0x000000ff0300720c */ /* 0x040fe40000f84270 */
[----:B------:R-:W-:Y:S02]  /*5cd0*/  F2FP.F16.F32.PACK_AB R66, RZ, R66 ;  /* 0x00000042ff42723e */ /* 0x000fe400000000ff */
[----:B------:R-:W-:Y:S02]  /*5ce0*/  ISETP.GT.AND P5, PT, R3, RZ, P0 ;  /* 0x000000ff0300720c */ /* 0x000fe400007a4270 */
[----:B------:R-:W-:Y:S01]  /*5cf0*/  F2FP.F16.F32.PACK_AB R67, RZ, R67 ;  /* 0x00000043ff43723e */ /* 0x000fe200000000ff */
[----:B------:R-:W-:Y:S01]  /*5d00*/  @P2 STG.E.U16 desc[UR38][R8.64+0xa0], R66 ;  /* 0x0000a04208002986 */ /* 0x000fe2000c101526 */
[----:B------:R-:W-:-:S02]  /*5d10*/  F2FP.F16.F32.PACK_AB R68, RZ, R68 ;  /* 0x00000044ff44723e */ /* 0x000fc400000000ff */
[C---:B------:R-:W-:Y:S01]  /*5d20*/  ISETP.GT.AND P2, PT, R3.reuse, 0x8, P1 ;  /* 0x000000080300780c */ /* 0x040fe20000f44270 */
[----:B------:R-:W-:Y:S01]  /*5d30*/  @P3 STG.E.U16 desc[UR38][R8.64+0xa2], R67 ;  /* 0x0000a24308003986 */ /* 0x000fe2000c101526 */
[C---:B------:R-:W-:Y:S02]  /*5d40*/  ISETP.GT.AND P1, PT, R4.reuse, 0x60, PT ;  /* 0x000000600400780c */ /* 0x040fe40003f24270 */
[----:B------:R-:W-:Y:S01]  /*5d50*/  F2FP.F16.F32.PACK_AB R69, RZ, R69 ;  /* 0x00000045ff45723e */ /* 0x000fe200000000ff */
[----:B------:R-:W-:Y:S01]  /*5d60*/  @P4 STG.E.U16 desc[UR38][R6.64+0xb0], R68 ;  /* 0x0000b04406004986 */ /* 0x000fe2000c101526 */
[C---:B------:R-:W-:Y:S02]  /*5d70*/  ISETP.GT.AND P3, PT, R3.reuse, 0x8, P0 ;  /* 0x000000080300780c */ /* 0x040fe40000764270 */
[----:B------:R-:W-:Y:S01]  /*5d80*/  ISETP.GT.AND P0, PT, R4, 0x61, PT ;  /* 0x000000610400780c */ /* 0x000fe20003f04270 */
[----:B------:R-:W-:Y:S01]  /*5d90*/  @P5 STG.E.U16 desc[UR38][R6.64+0xb2], R69 ;  /* 0x0000b24506005986 */ /* 0x000fe2000c101526 */
[----:B------:R-:W-:-:S02]  /*5da0*/  ISETP.GT.AND P4, PT, R3, RZ, P1 ;  /* 0x000000ff0300720c */ /* 0x000fc40000f84270 */
[C---:B------:R-:W-:Y:S02]  /*5db0*/  ISETP.GT.AND P5, PT, R3.reuse, RZ, P0 ;  /* 0x000000ff0300720c */ /* 0x040fe400007a4270 */
[----:B------:R-:W-:Y:S02]  /*5dc0*/  F2FP.F16.F32.PACK_AB R70, RZ, R70 ;  /* 0x00000046ff46723e */ /* 0x000fe400000000ff */
[----:B------:R-:W-:Y:S02]  /*5dd0*/  F2FP.F16.F32.PACK_AB R71, RZ, R71 ;  /* 0x00000047ff47723e */ /* 0x000fe400000000ff */
[----:B------:R-:W-:Y:S01]  /*5de0*/  F2FP.F16.F32.PACK_AB R72, RZ, R72 ;  /* 0x00000048ff48723e */ /* 0x000fe200000000ff */
[----:B------:R-:W-:Y:S01]  /*5df0*/  @P2 STG.E.U16 desc[UR38][R8.64+0xb0], R70 ;  /* 0x0000b04608002986 */ /* 0x000fe2000c101526 */
[----:B------:R-:W-:Y:S02]  /*5e00*/  F2FP.F16.F32.PACK_AB R73, RZ, R73 ;  /* 0x00000049ff49723e */ /* 0x000fe400000000ff */
[C---:B------:R-:W-:Y:S01]  /*5e10*/  ISETP.GT.AND P1, PT, R3.reuse, 0x8, P1 ;  /* 0x000000080300780c */ /* 0x040fe20000f24270 */
[----:B------:R-:W-:Y:S01]  /*5e20*/  @P3 STG.E.U16 desc[UR38][R8.64+0xb2], R71 ;  /* 0x0000b24708003986 */ /* 0x000fe2000c101526 */
[----:B------:R-:W-:-:S02]  /*5e30*/  ISETP.GT.AND P2, PT, R3, 0x8, P0 ;  /* 0x000000080300780c */ /* 0x000fc40000744270 */
[C---:B------:R-:W-:Y:S01]  /*5e40*/  ISETP.GT.AND P0, PT, R4.reuse, 0x69, PT ;  /* 0x000000690400780c */ /* 0x040fe20003f04270 */
[----:B------:R-:W-:Y:S01]  /*5e50*/  @P4 STG.E.U16 desc[UR38][R6.64+0xc0], R72 ;  /* 0x0000c04806004986 */ /* 0x000fe2000c101526 */
[----:B------:R-:W-:Y:S02]  /*5e60*/  ISETP.GT.AND P4, PT, R4, 0x68, PT ;  /* 0x000000680400780c */ /* 0x000fe40003f84270 */
[----:B------:R-:W-:Y:S01]  /*5e70*/  F2FP.F16.F32.PACK_AB R74, RZ, R74 ;  /* 0x0000004aff4a723e */ /* 0x000fe200000000ff */
[----:B------:R-:W-:Y:S01]  /*5e80*/  @P5 STG.E.U16 desc[UR38][R6.64+0xc2], R73 ;  /* 0x0000c24906005986 */ /* 0x000fe2000c101526 */
[C---:B------:R-:W-:Y:S02]  /*5e90*/  ISETP.GT.AND P5, PT, R3.reuse, RZ, P4 ;  /* 0x000000ff0300720c */ /* 0x040fe400027a4270 */
[----:B------:R-:W-:Y:S01]  /*5ea0*/  ISETP.GT.AND P3, PT, R3, RZ, P0 ;  /* 0x000000ff0300720c */ /* 0x000fe20000764270 */
[----:B------:R-:W-:Y:S01]  /*5eb0*/  @P1 STG.E.U16 desc[UR38][R8.64+0xc0], R74 ;  /* 0x0000c04a08001986 */ /* 0x000fe2000c101526 */
[----:B------:R-:W-:-:S02]  /*5ec0*/  F2FP.F16.F32.PACK_AB R75, RZ, R75 ;  /* 0x0000004bff4b723e */ /* 0x000fc400000000ff */
[----:B------:R-:W-:Y:S02]  /*5ed0*/  F2FP.F16.F32.PACK_AB R76, RZ, R76 ;  /* 0x0000004cff4c723e */ /* 0x000fe400000000ff */
[C---:B------:R-:W-:Y:S01]  /*5ee0*/  ISETP.GT.AND P4, PT, R3.reuse, 0x8, P4 ;  /* 0x000000080300780c */ /* 0x040fe20002784270 */
[----:B------:R-:W-:Y:S01]  /*5ef0*/  @P2 STG.E.U16 desc[UR38][R8.64+0xc2], R75 ;  /* 0x0000c24b08002986 */ /* 0x000fe2000c101526 */
[----:B------:R-:W-:Y:S02]  /*5f00*/  F2FP.F16.F32.PACK_AB R77, RZ, R77 ;  /* 0x0000004dff4d723e */ /* 0x000fe400000000ff */
[C---:B------:R-:W-:Y:S01]  /*5f10*/  ISETP.GT.AND P2, PT, R4.reuse, 0x71, PT ;  /* 0x000000710400780c */ /* 0x040fe20003f44270 */
[----:B------:R-:W-:Y:S01]  /*5f20*/  @P5 STG.E.U16 desc[UR38][R6.64+0xd0], R76 ;  /* 0x0000d04c06005986 */ /* 0x000fe2000c101526 */
[----:B------:R-:W-:Y:S02]  /*5f30*/  ISETP.GT.AND P5, PT, R3, 0x8, P0 ;  /* 0x000000080300780c */ /* 0x000fe400007a4270 */
[C---:B------:R-:W-:Y:S01]  /*5f40*/  ISETP.GT.AND P1, PT, R4.reuse, 0x78, PT ;  /* 0x000000780400780c */ /* 0x040fe20003f24270 */
[----:B------:R-:W-:Y:S01]  /*5f50*/  @P3 STG.E.U16 desc[UR38][R6.64+0xd2], R77 ;  /* 0x0000d24d06003986 */ /* 0x000fe2000c101526 */
[----:B------:R-:W-:-:S02]  /*5f60*/  ISETP.GT.AND P3, PT, R4, 0x70, PT ;  /* 0x000000700400780c */ /* 0x000fc40003f64270 */
[----:B------:R-:W-:Y:S01]  /*5f70*/  ISETP.GT.AND P0, PT, R4, 0x79, PT ;  /* 0x000000790400780c */ /* 0x000fe20003f04270 */
[----:B------:R-:W-:Y:S01]  /*5f80*/  @P4 IMAD.MOV.U32 R4, RZ, RZ, R8 ;  /* 0x000000ffff044224 */ /* 0x000fe200078e0008 */
[----:B------:R-:W-:Y:S01]  /*5f90*/  F2FP.F16.F32.PACK_AB R78, RZ, R78 ;  /* 0x0000004eff4e723e */ /* 0x000fe200000000ff */
[----:B------:R-:W-:Y:S01]  /*5fa0*/  @P4 IMAD.MOV.U32 R5, RZ, RZ, R9 ;  /* 0x000000ffff054224 */ /* 0x000fe200078e0009 */
[----:B------:R-:W-:Y:S02]  /*5fb0*/  F2FP.F16.F32.PACK_AB R79, RZ, R79 ;  /* 0x0000004fff4f723e */ /* 0x000fe400000000ff */
[----:B------:R-:W-:Y:S02]  /*5fc0*/  F2FP.F16.F32.PACK_AB R80, RZ, R80 ;  /* 0x00000050ff50723e */ /* 0x000fe400000000ff */
[----:B------:R0:W-:Y:S01]  /*5fd0*/  @P4 STG.E.U16 desc[UR38][R4.64+0xd0], R78 ;  /* 0x0000d04e04004986 */ /* 0x0001e2000c101526 */
[----:B------:R-:W-:Y:S02]  /*5fe0*/  ISETP.GT.AND P4, PT, R3, RZ, P2 ;  /* 0x000000ff0300720c */ /* 0x000fe40001784270 */
[----:B------:R-:W-:-:S02]  /*5ff0*/  F2FP.F16.F32.PACK_AB R81, RZ, R81 ;  /* 0x00000051ff51723e */ /* 0x000fc400000000ff */
[----:B------:R-:W-:Y:S02]  /*6000*/  ISETP.GT.AND P2, PT, R3, 0x8, P2 ;  /* 0x000000080300780c */ /* 0x000fe40001744270 */
[----:B------:R-:W-:Y:S02]  /*6010*/  F2FP.F16.F32.PACK_AB R82, RZ, R82 ;  /* 0x00000052ff52723e */ /* 0x000fe400000000ff */
[----:B------:R-:W-:Y:S02]  /*6020*/  F2FP.F16.F32.PACK_AB R83, RZ, R83 ;  /* 0x00000053ff53723e */ /* 0x000fe400000000ff */
[----:B------:R-:W-:Y:S01]  /*6030*/  F2FP.F16.F32.PACK_AB R84, RZ, R84 ;  /* 0x00000054ff54723e */ /* 0x000fe200000000ff */
[----:B0-----:R-:W-:Y:S01]  /*6040*/  @P5 IMAD.MOV.U32 R4, RZ, RZ, R8 ;  /* 0x000000ffff045224 */ /* 0x001fe200078e0008 */
[----:B------:R-:W-:Y:S01]  /*6050*/  F2FP.F16.F32.PACK_AB R85, RZ, R85 ;  /* 0x00000055ff55723e */ /* 0x000fe200000000ff */
[----:B------:R-:W-:Y:S01]  /*6060*/  @P5 IMAD.MOV.U32 R5, RZ, RZ, R9 ;  /* 0x000000ffff055224 */ /* 0x000fe200078e0009 */
[----:B------:R-:W-:-:S02]  /*6070*/  F2FP.F16.F32.PACK_AB R86, RZ, R86 ;  /* 0x00000056ff56723e */ /* 0x000fc400000000ff */
[----:B------:R-:W-:Y:S02]  /*6080*/  F2FP.F16.F32.PACK_AB R87, RZ, R87 ;  /* 0x00000057ff57723e */ /* 0x000fe400000000ff */
[----:B------:R0:W-:Y:S01]  /*6090*/  @P5 STG.E.U16 desc[UR38][R4.64+0xd2], R79 ;  /* 0x0000d24f04005986 */ /* 0x0001e2000c101526 */
[C---:B------:R-:W-:Y:S02]  /*60a0*/  ISETP.GT.AND P5, PT, R3.reuse, RZ, P3 ;  /* 0x000000ff0300720c */ /* 0x040fe40001fa4270 */
[----:B------:R-:W-:-:S11]  /*60b0*/  ISETP.GT.AND P3, PT, R3, 0x8, P3 ;  /* 0x000000080300780c */ /* 0x000fd60001f64270 */
[----:B0-----:R-:W-:Y:S02]  /*60c0*/  @P5 IMAD.MOV.U32 R4, RZ, RZ, R6 ;  /* 0x000000ffff045224 */ /* 0x001fe400078e0006 */
[----:B------:R-:W-:-:S05]  /*60d0*/  @P5 IMAD.MOV.U32 R5, RZ, RZ, R7 ;  /* 0x000000ffff055224 */ /* 0x000fca00078e0007 */
[----:B------:R0:W-:Y:S01]  /*60e0*/  @P5 STG.E.U16 desc[UR38][R4.64+0xe0], R80 ;  /* 0x0000e05004005986 */ /* 0x0001e2000c101526 */
[C---:B------:R-:W-:Y:S02]  /*60f0*/  ISETP.GT.AND P5, PT, R3.reuse, RZ, P0 ;  /* 0x000000ff0300720c */ /* 0x040fe400007a4270 */
[----:B------:R-:W-:Y:S01]  /*6100*/  ISETP.GT.AND P0, PT, R3, 0x8, P0 ;  /* 0x000000080300780c */ /* 0x000fe20000704270 */
[----:B0-----:R-:W-:Y:S02]  /*6110*/  @P4 IMAD.MOV.U32 R4, RZ, RZ, R6 ;  /* 0x000000ffff044224 */ /* 0x001fe400078e0006 */
[----:B------:R-:W-:-:S05]  /*6120*/  @P4 IMAD.MOV.U32 R5, RZ, RZ, R7 ;  /* 0x000000ffff054224 */ /* 0x000fca00078e0007 */
[----:B------:R0:W-:Y:S01]  /*6130*/  @P4 STG.E.U16 desc[UR38][R4.64+0xe2], R81 ;  /* 0x0000e25104004986 */ /* 0x0001e2000c101526 */
[C---:B------:R-:W-:Y:S02]  /*6140*/  ISETP.GT.AND P4, PT, R3.reuse, RZ, P1 ;  /* 0x000000ff0300720c */ /* 0x040fe40000f84270 */
[----:B------:R-:W-:Y:S01]  /*6150*/  ISETP.GT.AND P1, PT, R3, 0x8, P1 ;  /* 0x000000080300780c */ /* 0x000fe20000f24270 */
[----:B0-----:R-:W-:Y:S02]  /*6160*/  @P3 IMAD.MOV.U32 R4, RZ, RZ, R8 ;  /* 0x000000ffff043224 */ /* 0x001fe400078e0008 */
[----:B------:R-:W-:-:S05]  /*6170*/  @P3 IMAD.MOV.U32 R5, RZ, RZ, R9 ;  /* 0x000000ffff053224 */ /* 0x000fca00078e0009 */
[----:B------:R0:W-:Y:S02]  /*6180*/  @P3 STG.E.U16 desc[UR38][R4.64+0xe0], R82 ;  /* 0x0000e05204003986 */ /* 0x0001e4000c101526 */
[----:B0-----:R-:W-:Y:S02]  /*6190*/  @P2 IMAD.MOV.U32 R4, RZ, RZ, R8 ;  /* 0x000000ffff042224 */ /* 0x001fe400078e0008 */
[----:B------:R-:W-:-:S05]  /*61a0*/  @P2 IMAD.MOV.U32 R5, RZ, RZ, R9 ;  /* 0x000000ffff052224 */ /* 0x000fca00078e0009 */
[----:B------:R0:W-:Y:S02]  /*61b0*/  @P2 STG.E.U16 desc[UR38][R4.64+0xe2], R83 ;  /* 0x0000e25304002986 */ /* 0x0001e4000c101526 */
[----:B0-----:R-:W-:Y:S02]  /*61c0*/  @P4 IMAD.MOV.U32 R4, RZ, RZ, R6 ;  /* 0x000000ffff044224 */ /* 0x001fe400078e0006 */
[----:B------:R-:W-:-:S05]  /*61d0*/  @P4 IMAD.MOV.U32 R5, RZ, RZ, R7 ;  /* 0x000000ffff054224 */ /* 0x000fca00078e0007 */
[----:B------:R0:W-:Y:S04]  /*61e0*/  @P4 STG.E.U16 desc[UR38][R4.64+0xf0], R84 ;  /* 0x0000f05404004986 */ /* 0x0001e8000c101526 */
[----:B------:R1:W-:Y:S01]  /*61f0*/  @P5 STG.E.U16 desc[UR38][R6.64+0xf2], R85 ;  /* 0x0000f25506005986 */ /* 0x0003e2000c101526 */
[----:B0-----:R-:W-:Y:S02]  /*6200*/  @P1 IMAD.MOV.U32 R4, RZ, RZ, R8 ;  /* 0x000000ffff041224 */ /* 0x001fe400078e0008 */
[----:B------:R-:W-:-:S05]  /*6210*/  @P1 IMAD.MOV.U32 R5, RZ, RZ, R9 ;  /* 0x000000ffff051224 */ /* 0x000fca00078e0009 */
[----:B------:R1:W-:Y:S04]  /*6220*/  @P1 STG.E.U16 desc[UR38][R4.64+0xf0], R86 ;  /* 0x0000f05604001986 */ /* 0x0003e8000c101526 */
[----:B------:R1:W-:Y:S02]  /*6230*/  @P0 STG.E.U16 desc[UR38][R8.64+0xf2], R87 ;  /* 0x0000f25708000986 */ /* 0x0003e4000c101526 */
.L_x_158:
[----:B------:R-:W-:Y:S05]  /*6240*/  BSYNC B0 ;  /* 0x0000000000007941 */ /* 0x000fea0003800000 */
.L_x_32:
[----:B------:R-:W-:Y:S01]  /*6250*/  IADD3 R16, P0, R16, UR36, RZ ;  /* 0x0000002410107c10 */ /* 0x000fe2000ff1e0ff */
[----:B------:R-:W-:Y:S01]  /*6260*/  ULDC.64 UR4, c[0x0][0x650] ;  /* 0x0001940000047ab9 */ /* 0x000fe20000000a00 */
[----:B------:R-:W-:Y:S01]  /*6270*/  PRMT R3, RZ, 0x7610, R3 ;  /* 0x00007610ff037816 */ /* 0x000fe20000000003 */
[----:B------:R-:W-:Y:S01]  /*6280*/  IMAD.MOV.U32 R100, RZ, RZ, -0x1 ;  /* 0xffffffffff647424 */ /* 0x000fe200078e00ff */
[----:B------:R-:W-:Y:S01]  /*6290*/  IADD3.X R17, R17, UR42, RZ, P0, !PT ;  /* 0x0000002a11117c10 */ /* 0x000fe200087fe4ff */
[----:B------:R-:W-:Y:S01]  /*62a0*/  IMAD.MOV.U32 R101, RZ, RZ, -0x1 ;  /* 0xffffffffff657424 */ /* 0x000fe200078e00ff */
[----:B------:R-:W-:-:S04]  /*62b0*/  ISETP.GE.U32.AND P0, PT, R16, UR4, PT ;  /* 0x0000000410007c0c */ /* 0x000fc8000bf06070 */
[----:B------:R-:W-:-:S13]  /*62c0*/  ISETP.GE.U32.AND.EX P0, PT, R17, UR5, PT, P0 ;  /* 0x0000000511007c0c */ /* 0x000fda000bf06100 */
[----:B------:R-:W-:Y:S05]  /*62d0*/  @P0 BRA `(.L_x_159) ;  /* 0x00000004004c0947 */ /* 0x000fea0003800000 */
[----:B------:R-:W0:Y:S01]  /*62e0*/  LDC.64 R10, c[0x0][0x628] ;  /* 0x00018a00ff0a7b82 */ /* 0x000e220000000a00 */
[----:B---3--:R-:W3:Y:S01]  /*62f0*/  S2R R12, SR_CTAID.X ;  /* 0x00000000000c7919 */ /* 0x008ee20000002500 */
[----:B-12-4-:R-:W-:Y:S02]  /*6300*/  IMAD.MOV.U32 R8, RZ, RZ, R16 ;  /* 0x000000ffff087224 */ /* 0x016fe400078e0010 */
[----:B------:R-:W-:Y:S01]  /*6310*/  IMAD.MOV.U32 R9, RZ, RZ, R17 ;  /* 0x000000ffff097224 */ /* 0x000fe200078e0011 */
[----:B------:R-:W1:Y:S03]  /*6320*/  S2R R20, SR_CTAID.Y ;  /* 0x0000000000147919 */ /* 0x000e660000002600 */
[----:B------:R-:W2:Y:S08]  /*6330*/  LDC R0, c[0x0][0x630] ;  /* 0x00018c00ff007b82 */ /* 0x000eb00000000800 */
[----:B------:R-:W4:Y:S01]  /*6340*/  LDC.64 R14, c[0x0][0x620] ;  /* 0x00018800ff0e7b82 */ /* 0x000f220000000a00 */
[----:B0-----:R-:W-:-:S04]  /*6350*/  ISETP.NE.U32.AND P0, PT, R10, RZ, PT ;  /* 0x000000ff0a00720c */ /* 0x001fc80003f05070 */
[----:B------:R-:W-:-:S13]  /*6360*/  ISETP.NE.AND.EX P0, PT, R11, RZ, PT, P0 ;  /* 0x000000ff0b00720c */ /* 0x000fda0003f05300 */
[----:B-1234-:R-:W-:Y:S05]  /*6370*/  @!P0 BRA `(.L_x_160) ;  /* 0x0000000000288947 */ /* 0x01efea0003800000 */
        /* <DEDUP_REMOVED lines=10> */
.L_x_160:
[-CC-:B------:R-:W-:Y:S01]  /*6420*/  SHF.R.U64 R101, R8, R0.reuse, R9.reuse ;  /* 0x0000000008657219 */ /* 0x180fe20000001209 */
[----:B------:R-:W0:Y:S01]  /*6430*/  LDC.64 R26, c[0x0][0x640] ;  /* 0x00019000ff1a7b82 */ /* 0x000e220000000a00 */
[----:B------:R-:W-:Y:S01]  /*6440*/  SHF.R.U32.HI R0, RZ, R0, R9 ;  /* 0x00000000ff007219 */ /* 0x000fe20000011609 */
[----:B------:R-:W-:Y:S01]  /*6450*/  ULDC UR4, c[0x0][0x150] ;  /* 0x0000540000047ab9 */ /* 0x000fe20000000800 */
[----:B------:R-:W-:Y:S02]  /*6460*/  IADD3 R3, P0, RZ, -R101, RZ ;  /* 0x80000065ff037210 */ /* 0x000fe40007f1e0ff */
[----:B------:R-:W-:-:S03]  /*6470*/  I2FP.F32.U32 R7, R12 ;  /* 0x0000000c00077245 */ /* 0x000fc60000201000 */
[----:B------:R-:W1:Y:S01]  /*6480*/  LDC R6, c[0x0][0x618] ;  /* 0x00018600ff067b82 */ /* 0x000e620000000800 */
[----:B------:R-:W-:Y:S02]  /*6490*/  IMAD.X R5, RZ, RZ, ~R0, P0 ;  /* 0x000000ffff057224 */ /* 0x000fe400000e0e00 */
[----:B------:R-:W-:Y:S01]  /*64a0*/  FMUL R7, R7, UR4 ;  /* 0x0000000407077c20 */ /* 0x000fe20008400000 */
[----:B------:R-:W-:Y:S01]  /*64b0*/  ULDC UR4, c[0x0][0x154] ;  /* 0x0000550000047ab9 */ /* 0x000fe20000000800 */
[-C--:B------:R-:W-:Y:S02]  /*64c0*/  IMAD R0, R5, R14.reuse, RZ ;  /* 0x0000000e05007224 */ /* 0x080fe400078e02ff */
[C---:B------:R-:W-:Y:S01]  /*64d0*/  IMAD.WIDE.U32 R4, R3.reuse, R14, R16 ;  /* 0x0000000e03047225 */ /* 0x040fe200078e0010 */
[----:B------:R-:W2:Y:S01]  /*64e0*/  LDC R8, c[0x0][0x608] ;  /* 0x00018200ff087b82 */ /* 0x000ea20000000800 */
[----:B------:R-:W3:Y:S02]  /*64f0*/  F2I.U32.TRUNC.NTZ R7, R7 ;  /* 0x0000000700077305 */ /* 0x000ee4000020f000 */
[----:B------:R-:W-:Y:S01]  /*6500*/  IMAD R3, R3, R15, R0 ;  /* 0x0000000f03037224 */ /* 0x000fe200078e0200 */
[----:B------:R-:W-:-:S03]  /*6510*/  I2FP.F32.U32 R0, R20 ;  /* 0x0000001400007245 */ /* 0x000fc60000201000 */
[----:B------:R-:W-:Y:S01]  /*6520*/  IMAD.IADD R3, R5, 0x1, R3 ;  /* 0x0000000105037824 */ /* 0x000fe200078e0203 */
[----:B------:R-:W4:Y:S01]  /*6530*/  LDC R11, c[0x0][0x658] ;  /* 0x00019600ff0b7b82 */ /* 0x000f220000000800 */
[----:B0-----:R-:W-:-:S04]  /*6540*/  ISETP.NE.U32.AND P0, PT, R26, RZ, PT ;  /* 0x000000ff1a00720c */ /* 0x001fc80003f05070 */
[----:B------:R-:W-:-:S03]  /*6550*/  ISETP.NE.AND.EX P0, PT, R27, RZ, PT, P0 ;  /* 0x000000ff1b00720c */ /* 0x000fc60003f05300 */
[----:B------:R-:W0:Y:S01]  /*6560*/  LDC R9, c[0x0][0x144] ;  /* 0x00005100ff097b82 */ /* 0x000e220000000800 */
[-C--:B-1----:R-:W-:Y:S01]  /*6570*/  SHF.R.U64 R10, R4, R6.reuse, R3 ;  /* 0x00000006040a7219 */ /* 0x082fe20000001203 */
[----:B---3--:R-:W-:Y:S01]  /*6580*/  IMAD.MOV R7, RZ, RZ, -R7 ;  /* 0x000000ffff077224 */ /* 0x008fe200078e0a07 */
[----:B------:R-:W-:Y:S01]  /*6590*/  SHF.R.U32.HI R3, RZ, R6, R3 ;  /* 0x00000006ff037219 */ /* 0x000fe20000011603 */
[----:B------:R-:W-:-:S04]  /*65a0*/  FMUL R6, R0, UR4 ;  /* 0x0000000400067c20 */ /* 0x000fc80008400000 */
[----:B------:R-:W1:Y:S01]  /*65b0*/  LDC R21, c[0x0][0x148] ;  /* 0x00005200ff157b82 */ /* 0x000e620000000800 */
[----:B------:R3:W0:Y:S01]  /*65c0*/  F2I.U32.TRUNC.NTZ R14, R6 ;  /* 0x00000006000e7305 */ /* 0x000622000020f000 */
[-CC-:B--2---:R-:W-:Y:S02]  /*65d0*/  SHF.R.U64 R13, R10, R8.reuse, R3.reuse ;  /* 0x000000080a0d7219 */ /* 0x184fe40000001203 */
[----:B------:R-:W-:-:S04]  /*65e0*/  SHF.R.U32.HI R0, RZ, R8, R3 ;  /* 0x00000008ff007219 */ /* 0x000fc80000011603 */
[----:B-----5:R-:W2:Y:S01]  /*65f0*/  LDC R24, c[0x0][0x648] ;  /* 0x00019200ff187b82 */ /* 0x020ea20000000800 */
[-CC-:B----4-:R-:W-:Y:S02]  /*6600*/  SHF.R.U64 R15, R13, R11.reuse, R0.reuse ;  /* 0x0000000b0d0f7219 */ /* 0x190fe40000001200 */
[----:B------:R-:W-:-:S03]  /*6610*/  SHF.R.U32.HI R5, RZ, R11, R0 ;  /* 0x0000000bff057219 */ /* 0x000fc60000011600 */
[----:B------:R-:W-:Y:S02]  /*6620*/  IMAD.MOV.U32 R4, RZ, RZ, R15 ;  /* 0x000000ffff047224 */ /* 0x000fe400078e000f */
[----:B------:R-:W4:Y:S01]  /*6630*/  LDC R28, c[0x0][0x638] ;  /* 0x00018e00ff1c7b82 */ /* 0x000f220000000800 */
[----:B0-----:R-:W-:-:S07]  /*6640*/  IMAD R25, R9, R7, R12 ;  /* 0x0000000709197224 */ /* 0x001fce00078e020c */
[----:B------:R-:W0:Y:S08]  /*6650*/  LDC R29, c[0x0][0x610] ;  /* 0x00018400ff1d7b82 */ /* 0x000e300000000800 */
[----:B------:R-:W0:Y:S01]  /*6660*/  LDC R30, c[0x0][0x600] ;  /* 0x00018000ff1e7b82 */ /* 0x000e220000000800 */
[----:B-123--:R-:W-:Y:S05]  /*6670*/  @!P0 BRA `(.L_x_161) ;  /* 0x0000000000288947 */ /* 0x00efea0003800000 */
[----:B------:R-:W1:Y:S02]  /*6680*/  LDC R0, c[0x0][0x64c] ;  /* 0x00019300ff007b82 */ /* 0x000e640000000800 */
[----:B-1----:R-:W-:-:S05]  /*6690*/  IADD3 R3, P0, R15, R0, RZ ;  /* 0x000000000f037210 */ /* 0x002fca0007f1e0ff */
        /* <DEDUP_REMOVED lines=8> */
.L_x_161:
[----:B------:R-:W-:Y:S01]  /*6720*/  ISETP.NE.AND P0, PT, R2, 0x1, PT ;  /* 0x000000010200780c */ /* 0x000fe20003f05270 */
[----:B------:R-:W-:Y:S01]  /*6730*/  IMAD.MOV R14, RZ, RZ, -R14 ;  /* 0x000000ffff0e7224 */ /* 0x000fe200078e0a0e */
[----:B------:R-:W-:Y:S02]  /*6740*/  SHF.R.U64 R3, R4, R24, R5 ;  /* 0x0000001804037219 */ /* 0x000fe40000001205 */
[----:B------:R-:W-:Y:S02]  /*6750*/  LOP3.LUT R0, R13, R98, RZ, 0xc0, !PT ;  /* 0x000000620d007212 */ /* 0x000fe400078ec0ff */
[----:B------:R-:W-:Y:S01]  /*6760*/  LOP3.LUT R10, R10, R97, RZ, 0xc0, !PT ;  /* 0x000000610a0a7212 */ /* 0x000fe200078ec0ff */
[----:B------:R-:W-:Y:S02]  /*6770*/  IMAD.MOV R4, RZ, RZ, -R3 ;  /* 0x000000ffff047224 */ /* 0x000fe400078e0a03 */
[----:B------:R-:W-:Y:S02]  /*6780*/  IMAD R0, R93, R3, R0 ;  /* 0x000000035d007224 */ /* 0x000fe400078e0200 */
[----:B----4-:R-:W-:-:S02]  /*6790*/  IMAD R3, R4, R28, R15 ;  /* 0x0000001c04037224 */ /* 0x010fc400078e020f */
[----:B------:R-:W-:Y:S02]  /*67a0*/  @P0 IMAD R25, R21, R14, R20 ;  /* 0x0000000e15190224 */ /* 0x000fe400078e0214 */
[----:B0-----:R-:W-:Y:S02]  /*67b0*/  IMAD R5, R3, R30, R10 ;  /* 0x0000001e03057224 */ /* 0x001fe400078e020a */
[----:B------:R-:W-:Y:S02]  /*67c0*/  IMAD R0, R0, R29, R25 ;  /* 0x0000001d00007224 */ /* 0x000fe400078e0219 */
[----:B------:R-:W-:-:S03]  /*67d0*/  IMAD.MOV.U32 R4, RZ, RZ, 0x1 ;  /* 0x00000001ff047424 */ /* 0x000fc600078e00ff */
[----:B------:R-:W-:Y:S02]  /*67e0*/  SEL R100, R5, R0, !P0 ;  /* 0x0000000005647207 */ /* 0x000fe40004000000 */
[----:B------:R-:W-:Y:S02]  /*67f0*/  PRMT R3, R4, 0x7610, R3 ;  /* 0x0000761004037816 */ /* 0x000fe40000000003 */
[----:B------:R-:W-:-:S07]  /*6800*/  SEL R0, R0, R5, !P0 ;  /* 0x0000000500007207 */ /* 0x000fce0004000000 */
.L_x_159:
[----:B------:R-:W-:Y:S01]  /*6810*/  LOP3.LUT P0, RZ, R3, 0xff, RZ, 0xc0, !PT ;  /* 0x000000ff03ff7812 */ /* 0x000fe2000780c0ff */
[----:B------:R-:W-:Y:S01]  /*6820*/  UIMAD.WIDE.U32 UR4, UR41, -0x33333333, URZ ;  /* 0xcccccccd290478a5 */ /* 0x000fe2000f8e003f */
[----:B------:R-:W-:-:S03]  /*6830*/  IMAD.MOV.U32 R103, RZ, RZ, R0 ;  /* 0x000000ffff677224 */ /* 0x000fc600078e0000 */
[----:B------:R-:W-:-:S04]  /*6840*/  USHF.R.U32.HI UR4, URZ, 0x2, UR5 ;  /* 0x000000023f047899 */ /* 0x000fc80008011605 */
[----:B------:R-:W-:-:S04]  /*6850*/  UIMAD UR41, UR4, -0x5, UR41 ;  /* 0xfffffffb042978a4 */ /* 0x000fc8000f8e0229 */
[----:B------:R-:W-:Y:S08]  /*6860*/  @P0 BRA `(.L_x_162) ;  /* 0xffffffac000c0947 */ /* 0x000ff0000383ffff */
[----:B------:R-:W-:Y:S05]  /*6870*/  EXIT ;  /* 0x000000000000794d */ /* 0x000fea0003800000 */
.L_x_7:
        /* <DEDUP_REMOVED lines=26> */
.L_x_164:
[----:B------:R-:W0:Y:S01]  /*6a20*/  LDC.64 R28, c[0x0][0x640] ;  /* 0x00019000ff1c7b82 */ /* 0x000e220000000a00 */
[-CC-:B------:R-:W-:Y:S01]  /*6a30*/  SHF.R.U64 R22, R14, R6.reuse, R15.reuse ;  /* 0x000000060e167219 */ /* 0x180fe2000000120f */
[----:B------:R-:W-:Y:S01]  /*6a40*/  IMAD.MOV.U32 R30, RZ, RZ, 0x1 ;  /* 0x00000001ff1e7424 */ /* 0x000fe200078e00ff */
[----:B------:R-:W-:Y:S02]  /*6a50*/  SHF.R.U32.HI R6, RZ, R6, R15 ;  /* 0x00000006ff067219 */ /* 0x000fe4000001160f */
[----:B------:R-:W-:-:S03]  /*6a60*/  IADD3 R13, P0, RZ, -R22, RZ ;  /* 0x80000016ff0d7210 */ /* 0x000fc60007f1e0ff */
[----:B------:R-:W1:Y:S02]  /*6a70*/  LDC R12, c[0x0][0x618] ;  /* 0x00018600ff0c7b82 */ /* 0x000e640000000800 */
[----:B------:R-:W-:-:S04]  /*6a80*/  IMAD.X R11, RZ, RZ, ~R6, P0 ;  /* 0x000000ffff0b7224 */ /* 0x000fc800000e0e06 */
[-C--:B------:R-:W-:Y:S02]  /*6a90*/  IMAD R6, R11, R24.reuse, RZ ;  /* 0x000000180b067224 */ /* 0x080fe400078e02ff */
[----:B------:R-:W2:Y:S01]  /*6aa0*/  LDC R14, c[0x0][0x608] ;  /* 0x00018200ff0e7b82 */ /* 0x000ea20000000800 */
[----:B------:R-:W-:-:S04]  /*6ab0*/  IMAD.WIDE.U32 R10, R13, R24, R16 ;  /* 0x000000180d0a7225 */ /* 0x000fc800078e0010 */
[----:B------:R-:W-:-:S03]  /*6ac0*/  IMAD R13, R13, R25, R6 ;  /* 0x000000190d0d7224 */ /* 0x000fc600078e0206 */
[----:B------:R-:W3:Y:S01]  /*6ad0*/  LDC R27, c[0x0][0x658] ;  /* 0x00019600ff1b7b82 */ /* 0x000ee20000000800 */
[----:B------:R-:W-:Y:S01]  /*6ae0*/  IMAD.IADD R11, R11, 0x1, R13 ;  /* 0x000000010b0b7824 */ /* 0x000fe200078e020d */
[----:B0-----:R-:W-:-:S04]  /*6af0*/  ISETP.NE.U32.AND P0, PT, R28, RZ, PT ;  /* 0x000000ff1c00720c */ /* 0x001fc80003f05070 */
[----:B------:R-:W-:Y:S02]  /*6b00*/  ISETP.NE.AND.EX P0, PT, R29, RZ, PT, P0 ;  /* 0x000000ff1d00720c */ /* 0x000fe40003f05300 */
[----:B------:R-:W0:Y:S01]  /*6b10*/  LDC R20, c[0x0][0x600] ;  /* 0x00018000ff147b82 */ /* 0x000e220000000800 */
[-CC-:B-1----:R-:W-:Y:S01]  /*6b20*/  SHF.R.U64 R8, R10, R12.reuse, R11.reuse ;  /* 0x0000000c0a087219 */ /* 0x182fe2000000120b */
[----:B------:R-:W-:Y:S01]  /*6b30*/  IMAD.MOV.U32 R10, RZ, RZ, -0x1 ;  /* 0xffffffffff0a7424 */ /* 0x000fe200078e00ff */
[----:B------:R-:W-:-:S05]  /*6b40*/  SHF.R.U32.HI R11, RZ, R12, R11 ;  /* 0x0000000cff0b7219 */ /* 0x000fca000001160b */
[----:B------:R-:W1:Y:S01]  /*6b50*/  LDC R24, c[0x0][0x648] ;  /* 0x00019200ff187b82 */ /* 0x000e620000000800 */
[-CC-:B--2---:R-:W-:Y:S02]  /*6b60*/  SHF.R.U64 R21, R8, R14.reuse, R11.reuse ;  /* 0x0000000e08157219 */ /* 0x184fe4000000120b */
[----:B------:R-:W-:-:S05]  /*6b70*/  SHF.R.U32.HI R6, RZ, R14, R11 ;  /* 0x0000000eff067219 */ /* 0x000fca000001160b */
[----:B------:R-:W2:Y:S01]  /*6b80*/  LDC R26, c[0x0][0x638] ;  /* 0x00018e00ff1a7b82 */ /* 0x000ea20000000800 */
[-C--:B---3--:R-:W-:Y:S02]  /*6b90*/  SHF.L.U32 R10, R10, R27.reuse, RZ ;  /* 0x0000001b0a0a7219 */ /* 0x088fe400000006ff */
[-CC-:B------:R-:W-:Y:S02]  /*6ba0*/  SHF.R.U64 R25, R21, R27.reuse, R6.reuse ;  /* 0x0000001b15197219 */ /* 0x180fe40000001206 */
[----:B------:R-:W-:Y:S02]  /*6bb0*/  LOP3.LUT R32, RZ, R10, RZ, 0x33, !PT ;  /* 0x0000000aff207212 */ /* 0x000fe400078e33ff */
[----:B------:R-:W-:Y:S01]  /*6bc0*/  SHF.R.U32.HI R11, RZ, R27, R6 ;  /* 0x0000001bff0b7219 */ /* 0x000fe20000011606 */
[----:B------:R-:W3:Y:S01]  /*6bd0*/  LDC R31, c[0x0][0x610] ;  /* 0x00018400ff1f7b82 */ /* 0x000ee20000000800 */
[----:B------:R-:W-:Y:S01]  /*6be0*/  IMAD.MOV.U32 R10, RZ, RZ, R25 ;  /* 0x000000ffff0a7224 */ /* 0x000fe200078e0019 */
[----:B------:R-:W-:Y:S06]  /*6bf0*/  @!P0 BRA `(.L_x_165) ;  /* 0x0000000000288947 */ /* 0x000fec0003800000 */
        /* <DEDUP_REMOVED lines=10> */
.L_x_165:
[----:B------:R-:W-:Y:S02]  /*6ca0*/  ISETP.NE.AND P0, PT, R2, 0x1, PT ;  /* 0x000000010200780c */ /* 0x000fe40003f05270 */
[----:B-1----:R-:W-:Y:S01]  /*6cb0*/  SHF.R.U64 R6, R10, R24, R11 ;  /* 0x000000180a067219 */ /* 0x002fe2000000120b */
[----:B0-----:R-:W-:Y:S01]  /*6cc0*/  VIADD R11, R20, 0xffffffff ;  /* 0xffffffff140b7836 */ /* 0x001fe20000000000 */
[----:B------:R-:W-:Y:S02]  /*6cd0*/  SHF.L.U32 R30, R30, R27, RZ ;  /* 0x0000001b1e1e7219 */ /* 0x000fe400000006ff */
[----:B------:R-:W-:Y:S01]  /*6ce0*/  LOP3.LUT R5, R21, R32, RZ, 0xc0, !PT ;  /* 0x0000002015057212 */ /* 0x000fe200078ec0ff */
[----:B------:R-:W-:-:S04]  /*6cf0*/  IMAD.MOV R10, RZ, RZ, -R6 ;  /* 0x000000ffff0a7224 */ /* 0x000fc800078e0a06 */
[----:B------:R-:W-:Y:S01]  /*6d00*/  IMAD R6, R30, R6, R5 ;  /* 0x000000061e067224 */ /* 0x000fe200078e0205 */
[----:B------:R-:W-:Y:S01]  /*6d10*/  LOP3.LUT R5, R8, R11, RZ, 0xc0, !PT ;  /* 0x0000000b08057212 */ /* 0x000fe200078ec0ff */
[----:B------:R-:W-:Y:S02]  /*6d20*/  @P0 IMAD R7, R9, R23, R4 ;  /* 0x0000001709070224 */ /* 0x000fe400078e0204 */
[----:B--2---:R-:W-:Y:S02]  /*6d30*/  IMAD R4, R10, R26, R25 ;  /* 0x0000001a0a047224 */ /* 0x004fe400078e0219 */
[----:B---3--:R-:W-:Y:S02]  /*6d40*/  IMAD R7, R6, R31, R7 ;  /* 0x0000001f06077224 */ /* 0x008fe400078e0207 */
[----:B------:R-:W-:Y:S02]  /*6d50*/  IMAD R4, R4, R20, R5 ;  /* 0x0000001404047224 */ /* 0x000fe400078e0205 */
[----:B------:R-:W-:-:S02]  /*6d60*/  IMAD.MOV.U32 R8, RZ, RZ, 0x1 ;  /* 0x00000001ff087424 */ /* 0x000fc400078e00ff */
[----:B------:R-:W-:Y:S01]  /*6d70*/  IMAD.MOV.U32 R6, RZ, RZ, R22 ;  /* 0x000000ffff067224 */ /* 0x000fe200078e0016 */
[----:B------:R-:W-:Y:S02]  /*6d80*/  SEL R20, R4, R7, !P0 ;  /* 0x0000000704147207 */ /* 0x000fe40004000000 */
[----:B------:R-:W-:-:S07]  /*6d90*/  SEL R21, R7, R4, !P0 ;  /* 0x0000000407157207 */ /* 0x000fce0004000000 */
.L_x_163:
[----:B------:R-:W-:-:S08]  /*6da0*/  NOP ;  /* 0x0000000000007918 */ /* 0x000fd00000000000 */
[----:B------:R-:W0:-:S00]  /*6db0*/  USETMAXREG.DEALLOC.CTAPOOL 0x28 ;  /* 0x00000028000079c8 */ /* 0x000e0000080e0500 */
[----:B0-----:R-:W-:-:S13]  /*6dc0*/  ISETP.NE.AND P0, PT, R3, RZ, PT ;  /* 0x000000ff0300720c */ /* 0x001fda0003f05270 */
[----:B------:R-:W-:Y:S05]  /*6dd0*/  @P0 EXIT ;  /* 0x000000000000094d */ /* 0x000fea0003800000 */
[----:B------:R-:W-:Y:S01]  /*6de0*/  LOP3.LUT P0, RZ, R8, 0xff, RZ, 0xc0, !PT ;  /* 0x000000ff08ff7812 */ /* 0x000fe2000780c0ff */
[----:B------:R-:W-:Y:S02]  /*6df0*/  IMAD.MOV.U32 R3, RZ, RZ, 0x1 ;  /* 0x00000001ff037424 */ /* 0x000fe400078e00ff */
[----:B------:R-:W-:-:S10]  /*6e00*/  IMAD.MOV.U32 R8, RZ, RZ, RZ ;  /* 0x000000ffff087224 */ /* 0x000fd400078e00ff */
[----:B------:R-:W-:Y:S05]  /*6e10*/  @!P0 BRA `(.L_x_166) ;  /* 0x0000000c00508947 */ /* 0x000fea0003800000 */
[----:B------:R-:W0:Y:S01]  /*6e20*/  LDC R3, c[0x0][0x28c] ;  /* 0x0000a300ff037b82 */ /* 0x000e220000000800 */
[----:B------:R-:W1:Y:S01]  /*6e30*/  S2R R13, SR_CgaCtaId ;  /* 0x00000000000d7919 */ /* 0x000e620000008800 */
[----:B------:R-:W-:Y:S01]  /*6e40*/  ULDC UR5, c[0x0][0x658] ;  /* 0x0001960000057ab9 */ /* 0x000fe20000000800 */
[----:B------:R-:W-:Y:S01]  /*6e50*/  UMOV UR6, 0xffffffff ;  /* 0xffffffff00067882 */ /* 0x000fe20000000000 */
[----:B------:R-:W-:Y:S01]  /*6e60*/  BSSY B0, `(.L_x_166) ;  /* 0x00000cf000007945 */ /* 0x000fe20003800000 */
[----:B------:R-:W-:Y:S01]  /*6e70*/  USHF.L.U32 UR6, UR6, UR5, URZ ;  /* 0x0000000506067299 */ /* 0x000fe2000800063f */
[----:B------:R-:W-:Y:S01]  /*6e80*/  IMAD.MOV.U32 R10, RZ, RZ, 0x1 ;  /* 0x00000001ff0a7424 */ /* 0x000fe200078e00ff */
[----:B------:R-:W-:Y:S01]  /*6e90*/  LOP3.LUT R9, R18, 0x2, RZ, 0xfc, !PT ;  /* 0x0000000212097812 */ /* 0x000fe200078efcff */
[----:B------:R-:W-:Y:S01]  /*6ea0*/  IMAD.MOV.U32 R8, RZ, RZ, RZ ;  /* 0x000000ffff087224 */ /* 0x000fe200078e00ff */
[----:B------:R-:W-:Y:S01]  /*6eb0*/  ULDC UR4, c[0x0][0x600] ;  /* 0x0001800000047ab9 */ /* 0x000fe20000000800 */
[----:B------:R-:W-:Y:S01]  /*6ec0*/  UMOV UR7, 0x1 ;  /* 0x0000000100077882 */ /* 0x000fe20000000000 */
[----:B------:R-:W-:-:S02]  /*6ed0*/  UIADD3 UR13, UR4, -0x1, URZ ;  /* 0xffffffff040d7890 */ /* 0x000fc4000fffe03f */
[----:B------:R-:W-:Y:S02]  /*6ee0*/  USHF.L.U32 UR15, UR7, UR5, URZ ;  /* 0x00000005070f7299 */ /* 0x000fe4000800063f */
[----:B------:R-:W-:Y:S01]  /*6ef0*/  ULOP3.LUT UR14, URZ, UR6, URZ, 0x33, !UPT ;  /* 0x000000063f0e7292 */ /* 0x000fe2000f8e333f */
[----:B------:R-:W-:Y:S01]  /*6f00*/  ULDC.64 UR22, c[0x0][0x198] ;  /* 0x0000660000167ab9 */ /* 0x000fe20000000a00 */
[----:B0-----:R-:W-:-:S05]  /*6f10*/  VIADD R3, R3, 0x3f ;  /* 0x0000003f03037836 */ /* 0x001fca0000000000 */
[----:B------:R-:W-:-:S04]  /*6f20*/  SHF.R.S32.HI R4, RZ, 0x1f, R3 ;  /* 0x0000001fff047819 */ /* 0x000fc80000011403 */
[----:B------:R-:W-:Y:S01]  /*6f30*/  LEA.HI R4, R4, R3, RZ, 0x6 ;  /* 0x0000000304047211 */ /* 0x000fe200078f30ff */
[C---:B-1----:R-:W-:Y:S02]  /*6f40*/  IMAD.SHL.U32 R12, R13.reuse, 0x20, RZ ;  /* 0x000000200d0c7824 */ /* 0x042fe400078e00ff */
[----:B------:R-:W-:Y:S01]  /*6f50*/  IMAD.SHL.U32 R13, R13, 0x800, RZ ;  /* 0x000008000d0d7824 */ /* 0x000fe200078e00ff */
[----:B------:R-:W-:Y:S01]  /*6f60*/  SHF.R.S32.HI R11, RZ, 0x6, R4 ;  /* 0x00000006ff0b7819 */ /* 0x000fe20000011404 */
[----:B------:R-:W-:Y:S01]  /*6f70*/  IMAD.MOV.U32 R3, RZ, RZ, 0x1 ;  /* 0x00000001ff037424 */ /* 0x000fe200078e00ff */
[----:B------:R-:W-:Y:S02]  /*6f80*/  LOP3.LUT R12, R12, 0x20, RZ, 0xc0, !PT ;  /* 0x000000200c0c7812 */ /* 0x000fe400078ec0ff */
[----:B------:R-:W-:Y:S01]  /*6f90*/  LOP3.LUT R13, R13, 0x800, RZ, 0xc0, !PT ;  /* 0x000008000d0d7812 */ /* 0x000fe200078ec0ff */
[----:B------:R-:W-:-:S07]  /*6fa0*/  VIADD R19, R11, 0x1 ;  /* 0x000000010b137836 */ /* 0x000fce0000000000 */
.L_x_177:
[----:B------:R-:W-:-:S03]  /*6fb0*/  UMOV UR4, 0xffffffff ;  /* 0xffffffff00047882 */ /* 0x000fc60000000000 */
[----:B------:R-:W-:Y:S05]  /*6fc0*/  BRA.DIV UR4, `(.L_x_167) ;  /* 0x0000000e04f07947 */ /* 0x000fea000b800000 */
[----:B------:R-:W-:-:S13]  /*6fd0*/  ELECT P6, URZ, PT ;  /* 0x00000000003f782f */ /* 0x000fda00038c0000 */
.L_x_189:
[----:B------:R-:W-:Y:S04]  /*6fe0*/  BSSY B1, `(.L_x_168) ;  /* 0x0000043000017945 */ /* 0x000fe80003800000 */
[----:B------:R-:W-:Y:S05]  /*6ff0*/  @!P6 BRA `(.L_x_169) ;  /* 0x000000040004e947 */ /* 0x000fea0003800000 */
[----:B------:R-:W0:Y:S02]  /*7000*/  LDC R4, c[0x0][0x28c] ;  /* 0x0000a300ff047b82 */ /* 0x000e240000000800 */
[----:B0-----:R-:W-:-:S13]  /*7010*/  ISETP.GE.AND P0, PT, R4, 0x1, PT ;  /* 0x000000010400780c */ /* 0x001fda0003f06270 */
[----:B------:R-:W-:Y:S05]  /*7020*/  @!P0 BRA `(.L_x_169) ;  /* 0x0000000000f88947 */ /* 0x000fea0003800000 */
[----:B------:R-:W-:Y:S02]  /*7030*/  IMAD.SHL.U32 R22, R20, 0x80, RZ ;  /* 0x0000008014167824 */ /* 0x000fe400078e00ff */
[----:B------:R-:W-:Y:S02]  /*7040*/  IMAD.SHL.U32 R21, R21, 0x80, RZ ;  /* 0x0000008015157824 */ /* 0x000fe400078e00ff */
[----:B------:R-:W-:Y:S02]  /*7050*/  IMAD.MOV.U32 R25, RZ, RZ, RZ ;  /* 0x000000ffff197224 */ /* 0x000fe400078e00ff */
[----:B------:R-:W-:Y:S02]  /*7060*/  IMAD.MOV.U32 R4, RZ, RZ, R12 ;  /* 0x000000ffff047224 */ /* 0x000fe400078e000c */
[----:B------:R-:W-:Y:S02]  /*7070*/  IMAD.MOV.U32 R5, RZ, RZ, R19 ;  /* 0x000000ffff057224 */ /* 0x000fe400078e0013 */
[----:B------:R-:W-:-:S02]  /*7080*/  IMAD.MOV.U32 R7, RZ, RZ, R3 ;  /* 0x000000ffff077224 */ /* 0x000fc400078e0003 */
[----:B------:R-:W-:Y:S02]  /*7090*/  IMAD.MOV.U32 R14, RZ, RZ, R8 ;  /* 0x000000ffff0e7224 */ /* 0x000fe400078e0008 */
[----:B------:R-:W-:-:S07]  /*70a0*/  VIADD R26, R22, 0x40 ;  /* 0x00000040161a7836 */ /* 0x000fce0000000000 */
.L_x_172:
[----:B------:R-:W0:Y:S01]  /*70b0*/  S2R R20, SR_CgaCtaId ;  /* 0x0000000000147919 */ /* 0x000e220000008800 */
[----:B------:R-:W-:Y:S02]  /*70c0*/  MOV R15, 0x400 ;  /* 0x00000400000f7802 */ /* 0x000fe40000000f00 */
[----:B------:R-:W-:Y:S02]  /*70d0*/  ISETP.NE.AND P1, PT, R0, RZ, PT ;  /* 0x000000ff0000720c */ /* 0x000fe40003f25270 */
[----:B0-----:R-:W-:Y:S02]  /*70e0*/  LEA R23, R20, R15, 0x18 ;  /* 0x0000000f14177211 */ /* 0x001fe400078ec0ff */
[----:B------:R-:W-:-:S09]  /*70f0*/  SHF.L.U32 R15, R7, 0x1f, RZ ;  /* 0x0000001f070f7819 */ /* 0x000fd200000006ff */
[----:B------:R-:W0:Y:S01]  /*7100*/  @!P1 LDC R20, c[0x0][0x500] ;  /* 0x00014000ff149b82 */ /* 0x000e220000000800 */
[----:B------:R-:W-:-:S04]  /*7110*/  IMAD R24, R14, 0x8, R23 ;  /* 0x000000080e187824 */ /* 0x000fc800078e0217 */
[----:B------:R-:W1:Y:S02]  /*7120*/  SYNCS.PHASECHK.TRANS64.TRYWAIT P0, [R24+URZ+0x28], R15 ;  /* 0x0000280f180075a7 */ /* 0x000e64000800017f */
[----:B-1----:R-:W-:Y:S05]  /*7130*/  @!P0 BRA `(.L_x_170) ;  /* 0x0000000c00b48947 */ /* 0x002fea0003800000 */
.L_x_190:
[----:B-1----:R-:W-:Y:S01]  /*7140*/  PRMT R15, R9, 0x9910, RZ ;  /* 0x00009910090f7816 */ /* 0x002fe200000000ff */
[----:B0-----:R0:W-:Y:S03]  /*7150*/  @!P1 SYNCS.ARRIVE.TRANS64 RZ, [R24+URZ], R20 ;  /* 0x0000001418ff99a7 */ /* 0x0011e6000800003f */
[----:B------:R-:W-:-:S13]  /*7160*/  ISETP.NE.AND P0, PT, R15, 0x2, PT ;  /* 0x000000020f00780c */ /* 0x000fda0003f05270 */
[----:B0-----:R-:W-:Y:S05]  /*7170*/  @P0 BRA `(.L_x_171) ;  /* 0x0000000000040947 */ /* 0x001fea0003800000 */
[----:B------:R-:W-:Y:S01]  /*7180*/  BPT.TRAP 0x1 ;  /* 0x000000040000795c */ /* 0x000fe20000300000 */
.L_x_171:
[----:B------:R-:W-:Y:S01]  /*7190*/  IMAD R15, R14, 0x2000, R13 ;  /* 0x000020000e0f7824 */ /* 0x000fe200078e020d */
[----:B------:R-:W-:Y:S01]  /*71a0*/  R2UR UR25, R24 ;  /* 0x00000000181972ca */ /* 0x000fe200000e0000 */
[--C-:B------:R-:W-:Y:S01]  /*71b0*/  IMAD R20, R14, 0x4000, R23.reuse ;  /* 0x000040000e147824 */ /* 0x100fe200078e0217 */
[----:B------:R-:W-:Y:S01]  /*71c0*/  R2UR UR28, R6 ;  /* 0x00000000061c72ca */ /* 0x000fe200000e0000 */
[----:B------:R-:W-:Y:S01]  /*71d0*/  IMAD R15, R15, 0x2, R23 ;  /* 0x000000020f0f7824 */ /* 0x000fe200078e0217 */
[----:B------:R-:W-:Y:S01]  /*71e0*/  UIADD3 UR4, UP0, UR22, 0xf0, URZ ;  /* 0x000000f016047890 */ /* 0x000fe2000ff1e03f */
[----:B------:R-:W-:Y:S01]  /*71f0*/  VIADD R5, R5, 0xffffffff ;  /* 0xffffffff05057836 */ /* 0x000fe20000000000 */
[----:B------:R-:W-:Y:S01]  /*7200*/  R2UR UR24, R20 ;  /* 0x00000000141872ca */ /* 0x000fe200000e0000 */
[----:B------:R-:W-:Y:S01]  /*7210*/  UIADD3 UR30, UP1, UR22, 0x1f0, URZ ;  /* 0x000001f0161e7890 */ /* 0x000fe2000ff3e03f */
[----:B------:R-:W-:Y:S01]  /*7220*/  R2UR UR8, R15 ;  /* 0x000000000f0872ca */ /* 0x000fe200000e0000 */
[----:B------:R-:W-:Y:S01]  /*7230*/  UIADD3.X UR5, URZ, UR23, URZ, UP0, !UPT ;  /* 0x000000173f057290 */ /* 0x000fe200087fe43f */
[----:B------:R-:W-:Y:S01]  /*7240*/  R2UR UR19, R4 ;  /* 0x00000000041372ca */ /* 0x000fe200000e0000 */
[----:B------:R-:W-:Y:S01]  /*7250*/  UIADD3.X UR31, URZ, UR23, URZ, UP1, !UPT ;  /* 0x000000173f1f7290 */ /* 0x000fe20008ffe43f */
[----:B------:R-:W-:Y:S01]  /*7260*/  R2UR UR26, R25 ;  /* 0x00000000191a72ca */ /* 0x000fe200000e0000 */
[----:B------:R-:W-:Y:S01]  /*7270*/  VIADD R14, R14, 0x1 ;  /* 0x000000010e0e7836 */ /* 0x000fe20000000000 */
[----:B------:R-:W-:Y:S01]  /*7280*/  R2UR UR27, R21 ;  /* 0x00000000151b72ca */ /* 0x000fe200000e0000 */
[----:B------:R-:W-:Y:S01]  /*7290*/  UMOV UR6, 0x0 ;  /* 0x0000000000067882 */ /* 0x000fe20000000000 */
[----:B------:R-:W-:Y:S01]  /*72a0*/  R2UR UR18, R22 ;  /* 0x00000000161272ca */ /* 0x000fe200000e0000 */
[----:B------:R-:W-:Y:S01]  /*72b0*/  UMOV UR7, 0x10000000 ;  /* 0x1000000000077882 */ /* 0x000fe20000000000 */
[----:B------:R-:W-:Y:S01]  /*72c0*/  R2UR UR10, R26 ;  /* 0x000000001a0a72ca */ /* 0x000fe200000e0000 */
[----:B------:R-:W-:Y:S01]  /*72d0*/  UIADD3 UR24, UR24, 0x100, URZ ;  /* 0x0000010018187890 */ /* 0x000fe2000fffe03f */
[----:B------:R-:W-:Y:S01]  /*72e0*/  ISETP.GT.AND P1, PT, R5, 0x1, PT ;  /* 0x000000010500780c */ /* 0x000fe20003f24270 */
[----:B------:R-:W-:Y:S01]  /*72f0*/  UIADD3 UR16, UR8, 0x14100, URZ ;  /* 0x0001410008107890 */ /* 0x000fe2000fffe03f */
[----:B------:R-:W-:Y:S01]  /*7300*/  ISETP.NE.AND P0, PT, R14, 0x5, PT ;  /* 0x000000050e00780c */ /* 0x000fe20003f05270 */
[----:B------:R-:W-:Y:S01]  /*7310*/  UIADD3 UR8, UR8, 0x16100, URZ ;  /* 0x0001610008087890 */ /* 0x000fe2000fffe03f */
[----:B------:R-:W-:Y:S01]  /*7320*/  VIADD R4, R4, 0x40 ;  /* 0x0000004004047836 */ /* 0x000fe20000000000 */
[----:B------:R-:W-:Y:S01]  /*7330*/  UMOV UR21, 0x30000 ;  /* 0x0003000000157882 */ /* 0x000fe20000000000 */
[----:B------:R-:W-:Y:S01]  /*7340*/  UMOV UR17, UR25 ;  /* 0x0000001900117c82 */ /* 0x000fe20008000000 */
[----:B------:R-:W-:Y:S01]  /*7350*/  UMOV UR20, UR28 ;  /* 0x0000001c00147c82 */ /* 0x000fe20008000000 */
[----:B------:R-:W-:Y:S01]  /*7360*/  UMOV UR9, UR25 ;  /* 0x0000001900097c82 */ /* 0x000fe20008000000 */
[----:B------:R-:W-:Y:S01]  /*7370*/  UMOV UR11, UR19 ;  /* 0x00000013000b7c82 */ /* 0x000fe20008000000 */
[----:B------:R0:W-:Y:S01]  /*7380*/  UTMALDG.3D [UR24], [UR4], desc[UR6] ;  /* 0x00000618040075b4 */ /* 0x0001e20008011000 */
[----:B------:R-:W-:Y:S01]  /*7390*/  UMOV UR12, UR28 ;  /* 0x0000001c000c7c82 */ /* 0x000fe20008000000 */
[----:B------:R-:W-:Y:S01]  /*73a0*/  SEL R20, RZ, 0x1, P0 ;  /* 0x00000001ff147807 */ /* 0x000fe20000000000 */
[----:B------:R-:W-:Y:S01]  /*73b0*/  VIADD R25, R25, 0x40 ;  /* 0x0000004019197836 */ /* 0x000fe20000000000 */
[----:B------:R-:W-:-:S02]  /*73c0*/  SEL R14, R14, RZ, P0 ;  /* 0x000000ff0e0e7207 */ /* 0x000fc40000000000 */
[----:B------:R-:W-:Y:S01]  /*73d0*/  LOP3.LUT R7, R7, R20, RZ, 0x3c, !PT ;  /* 0x0000001407077212 */ /* 0x000fe200078e3cff */
[----:B------:R0:W-:Y:S01]  /*73e0*/  UTMALDG.3D.MULTICAST [UR16], [UR30], UR21, desc[UR6] ;  /* 0x000006101e0073b4 */ /* 0x0001e20008011815 */
[----:B------:R0:W-:Y:S02]  /*73f0*/  UTMALDG.3D.MULTICAST [UR8], [UR30], UR21, desc[UR6] ;  /* 0x000006081e0073b4 */ /* 0x0001e40008011815 */
[----:B0-----:R-:W-:Y:S05]  /*7400*/  @P1 BRA `(.L_x_172) ;  /* 0xfffffffc00281947 */ /* 0x001fea000383ffff */
.L_x_169:
[----:B------:R-:W-:Y:S05]  /*7410*/  BSYNC B1 ;  /* 0x0000000000017941 */ /* 0x000fea0003800000 */
.L_x_168:
[----:B------:R-:W-:Y:S01]  /*7420*/  LOP3.LUT P1, RZ, R10, 0xff, RZ, 0xc0, !PT ;  /* 0x000000ff0aff7812 */ /* 0x000fe2000782c0ff */
[C---:B------:R-:W-:Y:S01]  /*7430*/  IMAD.IADD R7, R11.reuse, 0x1, R8 ;  /* 0x000000010b077824 */ /* 0x040fe200078e0208 */
[----:B------:R-:W-:Y:S01]  /*7440*/  ULDC.64 UR4, c[0x0][0x650] ;  /* 0x0001940000047ab9 */ /* 0x000fe20000000a00 */
[----:B------:R-:W-:Y:S01]  /*7450*/  ISETP.GE.U32.AND P2, PT, R11, 0x5, PT ;  /* 0x000000050b00780c */ /* 0x000fe20003f46070 */
[----:B------:R-:W-:Y:S01]  /*7460*/  BSSY B1, `(.L_x_173) ;  /* 0x000006c000017945 */ /* 0x000fe20003800000 */
[----:B------:R-:W-:Y:S01]  /*7470*/  IMAD.MOV.U32 R21, RZ, RZ, -0x1 ;  /* 0xffffffffff157424 */ /* 0x000fe200078e00ff */
[----:B------:R-:W-:Y:S01]  /*7480*/  ISETP.GT.U32.AND P0, PT, R7, 0x4, PT ;  /* 0x000000040700780c */ /* 0x000fe20003f04070 */
[----:B------:R-:W-:Y:S01]  /*7490*/  IMAD.MOV.U32 R20, RZ, RZ, -0x1 ;  /* 0xffffffffff147424 */ /* 0x000fe200078e00ff */
[----:B------:R-:W-:Y:S02]  /*74a0*/  PRMT R10, RZ, 0x7610, R10 ;  /* 0x00007610ff0a7816 */ /* 0x000fe4000000000a */
[----:B------:R-:W-:-:S03]  /*74b0*/  ISETP.LT.U32.AND P0, PT, R11, 0x5, P0 ;  /* 0x000000050b00780c */ /* 0x000fc60000701070 */
[----:B------:R-:W0:Y:S01]  /*74c0*/  @P1 S2R R5, SR_CgaCtaId ;  /* 0x0000000000051919 */ /* 0x000e220000008800 */
[----:B------:R-:W-:-:S04]  /*74d0*/  @P1 MOV R4, 0x400 ;  /* 0x0000040000041802 */ /* 0x000fc80000000f00 */
[----:B0-----:R-:W-:Y:S01]  /*74e0*/  @P1 LEA R6, R5, R4, 0x18 ;  /* 0x0000000405061211 */ /* 0x001fe200078ec0ff */
[----:B------:R-:W-:Y:S01]  /*74f0*/  IMAD.WIDE.U32 R4, R7, -0x33333333, RZ ;  /* 0xcccccccd07047825 */ /* 0x000fe200078e00ff */
[----:B------:R-:W-:Y:S02]  /*7500*/  SEL R4, RZ, 0x1, !P0 ;  /* 0x00000001ff047807 */ /* 0x000fe40004000000 */
[----:B------:R0:W-:Y:S01]  /*7510*/  @P1 SYNCS.ARRIVE.TRANS64.A1T0 RZ, [R6+URZ+0x68], RZ ;  /* 0x000068ff06ff19a7 */ /* 0x0001e2000810003f */
[----:B------:R-:W-:Y:S02]  /*7520*/  IADD3 R16, P1, R16, UR36, RZ ;  /* 0x0000002410107c10 */ /* 0x000fe4000ff3e0ff */
[----:B------:R-:W-:Y:S02]  /*7530*/  LOP3.LUT R3, R3, R4, RZ, 0x3c, !PT ;  /* 0x0000000403037212 */ /* 0x000fe400078e3cff */
[----:B------:R-:W-:Y:S02]  /*7540*/  IADD3.X R17, R17, UR42, RZ, P1, !PT ;  /* 0x0000002a11117c10 */ /* 0x000fe40008ffe4ff */
[----:B------:R-:W-:-:S02]  /*7550*/  ISETP.GE.U32.AND P0, PT, R16, UR4, PT ;  /* 0x0000000410007c0c */ /* 0x000fc4000bf06070 */
[----:B0-----:R-:W-:Y:S02]  /*7560*/  SHF.R.U32.HI R6, RZ, 0x2, R5 ;  /* 0x00000002ff067819 */ /* 0x001fe40000011605 */
[----:B------:R-:W-:Y:S02]  /*7570*/  ISETP.GE.U32.AND.EX P0, PT, R17, UR5, PT, P0 ;  /* 0x0000000511007c0c */ /* 0x000fe4000bf06100 */
[----:B------:R-:W-:Y:S01]  /*7580*/  @P2 LOP3.LUT R3, R3, 0x1, R6, 0x78, !PT ;  /* 0x0000000103032812 */ /* 0x000fe200078e7806 */
[----:B------:R-:W-:Y:S01]  /*7590*/  IMAD R8, R6, -0x5, R7 ;  /* 0xfffffffb06087824 */ /* 0x000fe200078e0207 */
[----:B------:R-:W-:Y:S01]  /*75a0*/  PRMT R4, RZ, 0x7610, R4 ;  /* 0x00007610ff047816 */ /* 0x000fe20000000004 */
[----:B------:R-:W-:-:S08]  /*75b0*/  IMAD.MOV.U32 R6, RZ, RZ, -0x1 ;  /* 0xffffffffff067424 */ /* 0x000fd000078e00ff */
[----:B------:R-:W-:Y:S05]  /*75c0*/  @P0 BRA `(.L_x_174) ;  /* 0x0000000400540947 */ /* 0x000fea0003800000 */
[----:B------:R-:W0:Y:S01]  /*75d0*/  S2R R15, SR_CTAID.X ;  /* 0x00000000000f7919 */ /* 0x000e220000002500 */
[----:B------:R-:W-:Y:S01]  /*75e0*/  ULDC.64 UR4, c[0x0][0x628] ;  /* 0x00018a0000047ab9 */ /* 0x000fe20000000a00 */
[----:B------:R-:W-:Y:S01]  /*75f0*/  ULDC UR7, c[0x0][0x630] ;  /* 0x00018c0000077ab9 */ /* 0x000fe20000000800 */
[----:B------:R-:W-:Y:S01]  /*7600*/  ISETP.NE.U32.AND P0, PT, RZ, UR4, PT ;  /* 0x00000004ff007c0c */ /* 0x000fe2000bf05070 */
[----:B------:R-:W1:Y:S01]  /*7610*/  S2R R20, SR_CTAID.Y ;  /* 0x0000000000147919 */ /* 0x000e620000002600 */
[----:B------:R-:W-:Y:S01]  /*7620*/  ULDC UR8, c[0x0][0x150] ;  /* 0x0000540000087ab9 */ /* 0x000fe20000000800 */
[----:B------:R-:W-:Y:S01]  /*7630*/  IMAD.MOV.U32 R4, RZ, RZ, R16 ;  /* 0x000000ffff047224 */ /* 0x000fe200078e0010 */
[----:B------:R-:W-:Y:S01]  /*7640*/  ISETP.NE.AND.EX P0, PT, RZ, UR5, PT, P0 ;  /* 0x00000005ff007c0c */ /* 0x000fe2000bf05300 */
[----:B------:R-:W-:Y:S01]  /*7650*/  IMAD.MOV.U32 R5, RZ, RZ, R17 ;  /* 0x000000ffff057224 */ /* 0x000fe200078e0011 */
[----:B0-----:R-:W-:-:S11]  /*7660*/  I2FP.F32.U32 R22, R15 ;  /* 0x0000000f00167245 */ /* 0x001fd60000201000 */
[----:B------:R-:W-:Y:S05]  /*7670*/  @!P0 BRA `(.L_x_175) ;  /* 0x0000000000288947 */ /* 0x000fea0003800000 */
[----:B------:R-:W-:Y:S02]  /*7680*/  ULDC UR6, c[0x0][0x634] ;  /* 0x00018d0000067ab9 */ /* 0x000fe40000000800 */
[----:B------:R-:W-:-:S05]  /*7690*/  IADD3 R5, P0, R16, UR6, RZ ;  /* 0x0000000610057c10 */ /* 0x000fca000ff1e0ff */
[----:B------:R-:W-:-:S04]  /*76a0*/  IMAD.X R21, RZ, RZ, R17, P0 ;  /* 0x000000ffff157224 */ /* 0x000fc800000e0611 */
[----:B------:R-:W-:-:S04]  /*76b0*/  IMAD.WIDE.U32 R6, R21, UR4, RZ ;  /* 0x0000000415067c25 */ /* 0x000fc8000f8e00ff */
[----:B------:R-:W-:-:S04]  /*76c0*/  IMAD.WIDE.U32 R6, P0, R5, UR5, R6 ;  /* 0x0000000505067c25 */ /* 0x000fc8000f800006 */
[----:B------:R-:W-:-:S04]  /*76d0*/  IMAD.WIDE.U32 R4, R5, UR4, RZ ;  /* 0x0000000405047c25 */ /* 0x000fc8000f8e00ff */
[----:B------:R-:W-:Y:S01]  /*76e0*/  IMAD.MOV.U32 R4, RZ, RZ, R7 ;  /* 0x000000ffff047224 */ /* 0x000fe200078e0007 */
[----:B------:R-:W-:Y:S01]  /*76f0*/  IADD3 RZ, P1, R5, R6, RZ ;  /* 0x0000000605ff7210 */ /* 0x000fe20007f3e0ff */
[----:B------:R-:W-:-:S04]  /*7700*/  IMAD.X R5, RZ, RZ, RZ, P0 ;  /* 0x000000ffff057224 */ /* 0x000fc800000e06ff */
[----:B------:R-:W-:-:S08]  /*7710*/  IMAD.WIDE.U32.X R4, R21, UR5, R4, P1 ;  /* 0x0000000515047c25 */ /* 0x000fd000088e0404 */
.L_x_175:
[--C-:B------:R-:W-:Y:S01]  /*7720*/  SHF.R.U64 R14, R4, UR7, R5.reuse ;  /* 0x00000007040e7c19 */ /* 0x100fe20008001205 */
[----:B------:R-:W-:Y:S01]  /*7730*/  FMUL R22, R22, UR8 ;  /* 0x0000000816167c20 */ /* 0x000fe20008400000 */
[----:B------:R-:W-:Y:S01]  /*7740*/  SHF.R.U32.HI R4, RZ, UR7, R5 ;  /* 0x00000007ff047c19 */ /* 0x000fe20008011605 */
[----:B------:R-:W0:Y:S01]  /*7750*/  LDC R6, c[0x0][0x144] ;  /* 0x00005100ff067b82 */ /* 0x000e220000000800 */
[----:B------:R-:W-:Y:S01]  /*7760*/  IADD3 R5, P0, RZ, -R14, RZ ;  /* 0x8000000eff057210 */ /* 0x000fe20007f1e0ff */
[----:B------:R-:W-:Y:S01]  /*7770*/  ULDC UR6, c[0x0][0x154] ;  /* 0x0000550000067ab9 */ /* 0x000fe20000000800 */
[----:B-1----:R-:W-:Y:S01]  /*7780*/  I2FP.F32.U32 R7, R20 ;  /* 0x0000001400077245 */ /* 0x002fe20000201000 */
[----:B------:R-:W1:Y:S01]  /*7790*/  F2I.U32.TRUNC.NTZ R22, R22 ;  /* 0x0000001600167305 */ /* 0x000e62000020f000 */
[----:B------:R-:W-:Y:S01]  /*77a0*/  ULDC.64 UR4, c[0x0][0x620] ;  /* 0x0001880000047ab9 */ /* 0x000fe20000000a00 */
[----:B------:R-:W-:Y:S01]  /*77b0*/  IMAD.X R4, RZ, RZ, ~R4, P0 ;  /* 0x000000ffff047224 */ /* 0x000fe200000e0e04 */
[----:B------:R-:W-:Y:S01]  /*77c0*/  ISETP.NE.AND P2, PT, R2, 0x1, PT ;  /* 0x000000010200780c */ /* 0x000fe20003f45270 */
[----:B------:R-:W-:Y:S01]  /*77d0*/  FMUL R23, R7, UR6 ;  /* 0x0000000607177c20 */ /* 0x000fe20008400000 */
[----:B------:R-:W2:Y:S01]  /*77e0*/  LDC R25, c[0x0][0x148] ;  /* 0x00005200ff197b82 */ /* 0x000ea20000000800 */
[----:B------:R-:W-:Y:S01]  /*77f0*/  IMAD R4, R4, UR4, RZ ;  /* 0x0000000404047c24 */ /* 0x000fe2000f8e02ff */
[----:B------:R-:W-:-:S02]  /*7800*/  ULDC.64 UR6, c[0x0][0x640] ;  /* 0x0001900000067ab9 */ /* 0x000fc40000000a00 */
[----:B------:R-:W-:Y:S01]  /*7810*/  ISETP.NE.U32.AND P0, PT, RZ, UR6, PT ;  /* 0x00000006ff007c0c */ /* 0x000fe2000bf05070 */
[----:B------:R-:W3:Y:S01]  /*7820*/  F2I.U32.TRUNC.NTZ R23, R23 ;  /* 0x0000001700177305 */ /* 0x000ee2000020f000 */
[C---:B------:R-:W-:Y:S02]  /*7830*/  IMAD R7, R5.reuse, UR5, R4 ;  /* 0x0000000505077c24 */ /* 0x040fe4000f8e0204 */
[----:B------:R-:W-:Y:S01]  /*7840*/  IMAD.WIDE.U32 R4, R5, UR4, R16 ;  /* 0x0000000405047c25 */ /* 0x000fe2000f8e0010 */
[----:B------:R-:W-:Y:S01]  /*7850*/  ULDC UR4, c[0x0][0x618] ;  /* 0x0001860000047ab9 */ /* 0x000fe20000000800 */
[----:B------:R-:W-:Y:S02]  /*7860*/  ISETP.NE.AND.EX P0, PT, RZ, UR7, PT, P0 ;  /* 0x00000007ff007c0c */ /* 0x000fe4000bf05300 */
[----:B------:R-:W-:Y:S02]  /*7870*/  IMAD.IADD R5, R5, 0x1, R7 ;  /* 0x0000000105057824 */ /* 0x000fe400078e0207 */
[----:B-1----:R-:W-:-:S03]  /*7880*/  IMAD.MOV R22, RZ, RZ, -R22 ;  /* 0x000000ffff167224 */ /* 0x002fc600078e0a16 */
[----:B------:R-:W-:Y:S01]  /*7890*/  SHF.R.U64 R21, R4, UR4, R5 ;  /* 0x0000000404157c19 */ /* 0x000fe20008001205 */
[----:B0-----:R-:W-:Y:S01]  /*78a0*/  IMAD R15, R6, R22, R15 ;  /* 0x00000016060f7224 */ /* 0x001fe200078e020f */
[----:B------:R-:W-:Y:S01]  /*78b0*/  SHF.R.U32.HI R4, RZ, UR4, R5 ;  /* 0x00000004ff047c19 */ /* 0x000fe20008011605 */
[----:B------:R-:W-:Y:S01]  /*78c0*/  ULDC UR4, c[0x0][0x608] ;  /* 0x0001820000047ab9 */ /* 0x000fe20000000800 */
[----:B---3--:R-:W-:Y:S02]  /*78d0*/  IMAD.MOV R6, RZ, RZ, -R23 ;  /* 0x000000ffff067224 */ /* 0x008fe400078e0a17 */
[--C-:B------:R-:W-:Y:S02]  /*78e0*/  SHF.R.U64 R22, R21, UR4, R4.reuse ;  /* 0x0000000415167c19 */ /* 0x100fe40008001204 */
[----:B------:R-:W-:Y:S01]  /*78f0*/  SHF.R.U32.HI R5, RZ, UR4, R4 ;  /* 0x00000004ff057c19 */ /* 0x000fe20008011604 */
[----:B------:R-:W-:Y:S01]  /*7900*/  ULDC UR4, c[0x0][0x658] ;  /* 0x0001960000047ab9 */ /* 0x000fe20000000800 */
[----:B--2---:R-:W-:-:S02]  /*7910*/  @P2 IMAD R15, R25, R6, R20 ;  /* 0x00000006190f2224 */ /* 0x004fc400078e0214 */
[--C-:B------:R-:W-:Y:S02]  /*7920*/  SHF.R.U64 R20, R22, UR4, R5.reuse ;  /* 0x0000000416147c19 */ /* 0x100fe40008001205 */
[----:B------:R-:W-:-:S03]  /*7930*/  SHF.R.U32.HI R23, RZ, UR4, R5 ;  /* 0x00000004ff177c19 */ /* 0x000fc60008011605 */
[----:B------:R-:W-:Y:S02]  /*7940*/  IMAD.MOV.U32 R6, RZ, RZ, R20 ;  /* 0x000000ffff067224 */ /* 0x000fe400078e0014 */
[----:B------:R-:W-:Y:S01]  /*7950*/  IMAD.MOV.U32 R5, RZ, RZ, R23 ;  /* 0x000000ffff057224 */ /* 0x000fe200078e0017 */
[----:B------:R-:W-:Y:S06]  /*7960*/  @!P0 BRA `(.L_x_176) ;  /* 0x00000000002c8947 */ /* 0x000fec0003800000 */
        /* <DEDUP_REMOVED lines=9> */
[----:B------:R-:W-:-:S04]  /*7a00*/  IMAD.WIDE.U32.X R4, R23, UR7, R4, P1 ;  /* 0x0000000717047c25 */ /* 0x000fc800088e0404 */
[----:B------:R-:W-:-:S07]  /*7a10*/  IMAD.MOV.U32 R6, RZ, RZ, R4 ;  /* 0x000000ffff067224 */ /* 0x000fce00078e0004 */
.L_x_176:
[----:B------:R-:W-:Y:S01]  /*7a20*/  ULDC UR4, c[0x0][0x648] ;  /* 0x0001920000047ab9 */ /* 0x000fe20000000800 */
[----:B------:R-:W-:Y:S01]  /*7a30*/  LOP3.LUT R4, R22, UR14, RZ, 0xc0, !PT ;  /* 0x0000000e16047c12 */ /* 0x000fe2000f8ec0ff */
[----:B------:R-:W-:Y:S01]  /*7a40*/  ULDC UR5, c[0x0][0x610] ;  /* 0x0001840000057ab9 */ /* 0x000fe20000000800 */
[----:B------:R-:W-:Y:S01]  /*7a50*/  SHF.R.U64 R5, R6, UR4, R5 ;  /* 0x0000000406057c19 */ /* 0x000fe20008001205 */
[----:B------:R-:W-:Y:S01]  /*7a60*/  ULDC UR4, c[0x0][0x638] ;  /* 0x00018e0000047ab9 */ /* 0x000fe20000000800 */
[----:B------:R-:W-:-:S03]  /*7a70*/  LOP3.LUT R21, R21, UR13, RZ, 0xc0, !PT ;  /* 0x0000000d15157c12 */ /* 0x000fc6000f8ec0ff */
[----:B------:R-:W-:Y:S02]  /*7a80*/  IMAD.MOV R7, RZ, RZ, -R5 ;  /* 0x000000ffff077224 */ /* 0x000fe400078e0a05 */
[----:B------:R-:W-:Y:S02]  /*7a90*/  IMAD R4, R5, UR15, R4 ;  /* 0x0000000f05047c24 */ /* 0x000fe4000f8e0204 */
[----:B------:R-:W-:Y:S01]  /*7aa0*/  IMAD R20, R7, UR4, R20 ;  /* 0x0000000407147c24 */ /* 0x000fe2000f8e0214 */
[----:B------:R-:W-:Y:S01]  /*7ab0*/  ULDC UR4, c[0x0][0x600] ;  /* 0x0001800000047ab9 */ /* 0x000fe20000000800 */
[----:B------:R-:W-:Y:S02]  /*7ac0*/  IMAD R15, R4, UR5, R15 ;  /* 0x00000005040f7c24 */ /* 0x000fe4000f8e020f */
[----:B------:R-:W-:Y:S02]  /*7ad0*/  IMAD R6, R20, UR4, R21 ;  /* 0x0000000414067c24 */ /* 0x000fe4000f8e0215 */
[----:B------:R-:W-:-:S03]  /*7ae0*/  IMAD.MOV.U32 R4, RZ, RZ, 0x1 ;  /* 0x00000001ff047424 */ /* 0x000fc600078e00ff */
[----:B------:R-:W-:Y:S02]  /*7af0*/  SEL R20, R6, R15, !P2 ;  /* 0x0000000f06147207 */ /* 0x000fe40005000000 */
[----:B------:R-:W-:Y:S01]  /*7b00*/  SEL R21, R15, R6, !P2 ;  /* 0x000000060f157207 */ /* 0x000fe20005000000 */
[----:B------:R-:W-:-:S07]  /*7b10*/  IMAD.MOV.U32 R6, RZ, RZ, R14 ;  /* 0x000000ffff067224 */ /* 0x000fce00078e000e */
.L_x_174:
[----:B------:R-:W-:Y:S05]  /*7b20*/  BSYNC B1 ;  /* 0x0000000000017941 */ /* 0x000fea0003800000 */
.L_x_173:
[----:B------:R-:W-:-:S13]  /*7b30*/  LOP3.LUT P0, RZ, R4, 0xff, RZ, 0xc0, !PT ;  /* 0x000000ff04ff7812 */ /* 0x000fda000780c0ff */
[----:B------:R-:W-:Y:S05]  /*7b40*/  @P0 BRA `(.L_x_177) ;  /* 0xfffffff400180947 */ /* 0x000fea000383ffff */
[----:B------:R-:W-:Y:S05]  /*7b50*/  BSYNC B0 ;  /* 0x0000000000007941 */ /* 0x000fea0003800000 */
.L_x_166:
[----:B------:R-:W-:-:S03]  /*7b60*/  UMOV UR4, 0xffffffff ;  /* 0xffffffff00047882 */ /* 0x000fc60000000000 */
[----:B------:R-:W-:Y:S05]  /*7b70*/  BRA.DIV UR4, `(.L_x_178) ;  /* 0x0000000604387947 */ /* 0x000fea000b800000 */
[----:B------:R-:W-:-:S13]  /*7b80*/  ELECT P6, URZ, PT ;  /* 0x00000000003f782f */ /* 0x000fda00038c0000 */
.L_x_193:
[----:B------:R-:W-:Y:S04]  /*7b90*/  BSSY B0, `(.L_x_179) ;  /* 0x0000034000007945 */ /* 0x000fe80003800000 */
[----:B------:R-:W-:Y:S05]  /*7ba0*/  @!P6 BRA `(.L_x_180) ;  /* 0x0000000000c8e947 */ /* 0x000fea0003800000 */
[----:B------:R-:W-:-:S04]  /*7bb0*/  LOP3.LUT R18, R18, 0x2, RZ, 0xfc, !PT ;  /* 0x0000000212127812 */ /* 0x000fc800078efcff */
[----:B------:R-:W-:-:S13]  /*7bc0*/  ISETP.NE.AND P0, PT, R18, 0x3, PT ;  /* 0x000000031200780c */ /* 0x000fda0003f05270 */
[----:B------:R-:W-:Y:S05]  /*7bd0*/  @!P0 BRA `(.L_x_181) ;  /* 0x0000000000048947 */ /* 0x000fea0003800000 */
[----:B------:R-:W-:Y:S01]  /*7be0*/  BPT.TRAP 0x1 ;  /* 0x000000040000795c */ /* 0x000fe20000300000 */
.L_x_181:
[----:B------:R-:W0:Y:S01]  /*7bf0*/  S2R R5, SR_CgaCtaId ;  /* 0x0000000000057919 */ /* 0x000e220000008800 */
[----:B------:R-:W-:Y:S02]  /*7c00*/  MOV R0, 0x400 ;  /* 0x0000040000007802 */ /* 0x000fe40000000f00 */
[----:B------:R-:W-:Y:S02]  /*7c10*/  SHF.L.U32 R2, R3, 0x1f, RZ ;  /* 0x0000001f03027819 */ /* 0x000fe400000006ff */
[----:B0-----:R-:W-:-:S05]  /*7c20*/  LEA R5, R5, R0, 0x18 ;  /* 0x0000000005057211 */ /* 0x001fca00078ec0ff */
[----:B------:R-:W-:-:S04]  /*7c30*/  VIADD R5, R5, 0x28 ;  /* 0x0000002805057836 */ /* 0x000fc80000000000 */
[C---:B------:R-:W-:Y:S02]  /*7c40*/  IMAD R7, R8.reuse, 0x8, R5 ;  /* 0x0000000808077824 */ /* 0x040fe400078e0205 */
[----:B------:R-:W-:Y:S02]  /*7c50*/  VIADD R8, R8, 0x1 ;  /* 0x0000000108087836 */ /* 0x000fe40000000000 */
[----:B------:R-:W0:Y:S03]  /*7c60*/  SYNCS.PHASECHK.TRANS64.TRYWAIT P0, [R7+URZ], R2 ;  /* 0x00000002070075a7 */ /* 0x000e26000800017f */
[----:B------:R-:W-:-:S04]  /*7c70*/  ISETP.NE.AND P1, PT, R8, 0x5, PT ;  /* 0x000000050800780c */ /* 0x000fc80003f25270 */
[----:B------:R-:W-:Y:S02]  /*7c80*/  SEL R0, RZ, 0x1, P1 ;  /* 0x00000001ff007807 */ /* 0x000fe40000800000 */
[----:B------:R-:W-:Y:S02]  /*7c90*/  SEL R8, R8, RZ, P1 ;  /* 0x000000ff08087207 */ /* 0x000fe40000800000 */
[----:B------:R-:W-:-:S03]  /*7ca0*/  LOP3.LUT R9, R3, R0, RZ, 0x3c, !PT ;  /* 0x0000000003097212 */ /* 0x000fc600078e3cff */
[----:B------:R-:W-:Y:S01]  /*7cb0*/  IMAD R6, R8, 0x8, R5 ;  /* 0x0000000808067824 */ /* 0x000fe200078e0205 */
[----:B------:R-:W-:Y:S01]  /*7cc0*/  SHF.L.U32 R3, R9, 0x1f, RZ ;  /* 0x0000001f09037819 */ /* 0x000fe200000006ff */
[----:B0-----:R-:W-:Y:S06]  /*7cd0*/  @!P0 BRA `(.L_x_182) ;  /* 0x0000000400008947 */ /* 0x001fec0003800000 */
.L_x_194:
[----:B------:R-:W1:Y:S01]  /*7ce0*/  SYNCS.PHASECHK.TRANS64.TRYWAIT P0, [R6+URZ], R3 ;  /* 0x00000003060075a7 */ /* 0x000e62000800017f */
[----:B------:R-:W-:-:S05]  /*7cf0*/  VIADD R0, R8, 0x1 ;  /* 0x0000000108007836 */ /* 0x000fca0000000000 */
[----:B------:R-:W-:-:S04]  /*7d00*/  ISETP.NE.AND P1, PT, R0, 0x5, PT ;  /* 0x000000050000780c */ /* 0x000fc80003f25270 */
[----:B0-----:R-:W-:Y:S02]  /*7d10*/  SEL R2, RZ, 0x1, P1 ;  /* 0x00000001ff027807 */ /* 0x001fe40000800000 */
[----:B------:R-:W-:Y:S02]  /*7d20*/  SEL R0, R0, RZ, P1 ;  /* 0x000000ff00007207 */ /* 0x000fe40000800000 */
[----:B------:R-:W-:-:S03]  /*7d30*/  LOP3.LUT R9, R9, R2, RZ, 0x3c, !PT ;  /* 0x0000000209097212 */ /* 0x000fc600078e3cff */
[----:B------:R-:W-:Y:S01]  /*7d40*/  IMAD R7, R0, 0x8, R5 ;  /* 0x0000000800077824 */ /* 0x000fe200078e0205 */
[----:B------:R-:W-:Y:S01]  /*7d50*/  SHF.L.U32 R4, R9, 0x1f, RZ ;  /* 0x0000001f09047819 */ /* 0x000fe200000006ff */
[----:B-1----:R-:W-:Y:S06]  /*7d60*/  @!P0 BRA `(.L_x_183) ;  /* 0x0000000000f08947 */ /* 0x002fec0003800000 */
.L_x_195:
[----:B------:R-:W1:Y:S01]  /*7d70*/  SYNCS.PHASECHK.TRANS64.TRYWAIT P0, [R7+URZ], R4 ;  /* 0x00000004070075a7 */ /* 0x000e62000800017f */
[----:B------:R-:W-:-:S05]  /*7d80*/  VIADD R0, R0, 0x1 ;  /* 0x0000000100007836 */ /* 0x000fca0000000000 */
[----:B------:R-:W-:-:S04]  /*7d90*/  ISETP.NE.AND P1, PT, R0, 0x5, PT ;  /* 0x000000050000780c */ /* 0x000fc80003f25270 */
[----:B------:R-:W-:Y:S02]  /*7da0*/  SEL R2, RZ, 0x1, P1 ;  /* 0x00000001ff027807 */ /* 0x000fe40000800000 */
[----:B------:R-:W-:Y:S02]  /*7db0*/  SEL R0, R0, RZ, P1 ;  /* 0x000000ff00007207 */ /* 0x000fe40000800000 */
[----:B------:R-:W-:-:S03]  /*7dc0*/  LOP3.LUT R9, R9, R2, RZ, 0x3c, !PT ;  /* 0x0000000209097212 */ /* 0x000fc600078e3cff */
[----:B0-----:R-:W-:Y:S01]  /*7dd0*/  IMAD R6, R0, 0x8, R5 ;  /* 0x0000000800067824 */ /* 0x001fe200078e0205 */
[----:B------:R-:W-:Y:S01]  /*7de0*/  SHF.L.U32 R3, R9, 0x1f, RZ ;  /* 0x0000001f09037819 */ /* 0x000fe200000006ff */
[----:B-1----:R-:W-:Y:S06]  /*7df0*/  @!P0 BRA `(.L_x_184) ;  /* 0x0000000000e08947 */ /* 0x002fec0003800000 */
.L_x_196:
[----:B------:R-:W1:Y:S01]  /*7e00*/  SYNCS.PHASECHK.TRANS64.TRYWAIT P0, [R6+URZ], R3 ;  /* 0x00000003060075a7 */ /* 0x000e62000800017f */
[----:B------:R-:W-:-:S05]  /*7e10*/  VIADD R0, R0, 0x1 ;  /* 0x0000000100007836 */ /* 0x000fca0000000000 */
[----:B------:R-:W-:-:S04]  /*7e20*/  ISETP.NE.AND P1, PT, R0, 0x5, PT ;  /* 0x000000050000780c */ /* 0x000fc80003f25270 */
[----:B------:R-:W-:Y:S02]  /*7e30*/  SEL R2, RZ, 0x1, P1 ;  /* 0x00000001ff027807 */ /* 0x000fe40000800000 */
[----:B------:R-:W-:Y:S02]  /*7e40*/  SEL R0, R0, RZ, P1 ;  /* 0x000000ff00007207 */ /* 0x000fe40000800000 */
[----:B------:R-:W-:Y:S01]  /*7e50*/  LOP3.LUT R2, R9, R2, RZ, 0x3c, !PT ;  /* 0x0000000209027212 */ /* 0x000fe200078e3cff */
[----:B-1----:R-:W-:Y:S06]  /*7e60*/  @!P0 BRA `(.L_x_185) ;  /* 0x0000000000d88947 */ /* 0x002fec0003800000 */
.L_x_197:
[----:B------:R-:W-:Y:S01]  /*7e70*/  IMAD R5, R0, 0x8, R5 ;  /* 0x0000000800057824 */ /* 0x000fe200078e0205 */
[----:B------:R-:W-:-:S07]  /*7e80*/  SHF.L.U32 R0, R2, 0x1f, RZ ;  /* 0x0000001f02007819 */ /* 0x000fce00000006ff */
.L_x_186:
[----:B--2---:R2:W3:Y:S02]  /*7e90*/  SYNCS.PHASECHK.TRANS64.TRYWAIT P0, [R5+URZ], R0 ;  /* 0x00000000050075a7 */ /* 0x0044e4000800017f */
[----:B---3--:R-:W-:Y:S05]  /*7ea0*/  @!P0 NANOSLEEP.SYNCS 0x989680 ;  /* 0x009896800000895d */ /* 0x008fea0003900000 */
[----:B------:R-:W3:Y:S02]  /*7eb0*/  @!P0 SYNCS.PHASECHK.TRANS64 P0, [R5+URZ], R0 ;  /* 0x00000000050085a7 */ /* 0x000ee4000800007f */
[----:B---3--:R-:W-:Y:S05]  /*7ec0*/  @!P0 BRA `(.L_x_186) ;  /* 0xfffffffc00f08947 */ /* 0x008fea000383ffff */
.L_x_180:
[----:B------:R-:W-:Y:S05]  /*7ed0*/  BSYNC B0 ;  /* 0x0000000000007941 */ /* 0x000fea0003800000 */
.L_x_179:
[----:B------:R-:W-:Y:S05]  /*7ee0*/  EXIT ;  /* 0x000000000000794d */ /* 0x000fea0003800000 */
.L_x_21:
[----:B-1----:R1:W2:Y:S02]  /*7ef0*/  SYNCS.PHASECHK.TRANS64.TRYWAIT P1, [R3+URZ], R0 ;  /* 0x00000000030075a7 */ /* 0x0022a4000802017f */
[----:B--2---:R-:W-:Y:S05]  /*7f00*/  @!P1 NANOSLEEP.SYNCS 0x989680 ;  /* 0x009896800000995d */ /* 0x004fea0003900000 */
[----:B------:R-:W2:Y:S02]  /*7f10*/  @!P1 SYNCS.PHASECHK.TRANS64 P1, [R3+URZ], R0 ;  /* 0x00000000030095a7 */ /* 0x000ea4000802007f */
[----:B--2---:R-:W-:Y:S05]  /*7f20*/  @!P1 BRA `(.L_x_21) ;  /* 0xfffffffc00f09947 */ /* 0x004fea000383ffff */
[----:B------:R-:W-:Y:S05]  /*7f30*/  BRA `(.L_x_20) ;  /* 0xffffff9800247947 */ /* 0x000fea000383ffff */
.L_x_26:
[----:B-1----:R1:W2:Y:S02]  /*7f40*/  SYNCS.PHASECHK.TRANS64.TRYWAIT P1, [R5+URZ], R4 ;  /* 0x00000004050075a7 */ /* 0x0022a4000802017f */
[----:B--2---:R-:W-:Y:S05]  /*7f50*/  @!P1 NANOSLEEP.SYNCS 0x989680 ;  /* 0x009896800000995d */ /* 0x004fea0003900000 */
[----:B------:R-:W2:Y:S02]  /*7f60*/  @!P1 SYNCS.PHASECHK.TRANS64 P1, [R5+URZ], R4 ;  /* 0x00000004050095a7 */ /* 0x000ea4000802007f */
[----:B--2---:R-:W-:Y:S05]  /*7f70*/  @!P1 BRA `(.L_x_26) ;  /* 0xfffffffc00f09947 */ /* 0x004fea000383ffff */
[----:B------:R-:W-:Y:S05]  /*7f80*/  BRA `(.L_x_25) ;  /* 0xffffff9c00007947 */ /* 0x000fea000383ffff */
.L_x_167:
[----:B------:R-:W-:Y:S01]  /*7f90*/  BSSY B1, `(.L_x_187) ;  /* 0x0000006000017945 */ /* 0x000fe20003800000 */
[----:B------:R-:W-:-:S07]  /*7fa0*/  IMAD.MOV.U32 R15, RZ, RZ, -0x1 ;  /* 0xffffffffff0f7424 */ /* 0x000fce00078e00ff */
[----:B------:R-:W-:Y:S05]  /*7fb0*/  WARPSYNC.COLLECTIVE R15, `(.L_x_188) ;  /* 0x000000000f0c7348 */ /* 0x000fea0003c00000 */
[----:B------:R-:W-:Y:S02]  /*7fc0*/  ELECT P6, UR62, PT ;  /* 0x00000000003e782f */ /* 0x000fe400038c0000 */
[----:B------:R-:W-:Y:S01]  /*7fd0*/  MOV R14, UR62 ;  /* 0x0000003e000e7c02 */ /* 0x000fe20008000f00 */
[----:B------:R-:W-:Y:S10]  /*7fe0*/  ENDCOLLECTIVE ;  /* 0x000000000000791b */ /* 0x000ff40003800000 */
.L_x_188:
[----:B------:R-:W-:Y:S05]  /*7ff0*/  BSYNC B1 ;  /* 0x0000000000017941 */ /* 0x000fea0003800000 */
.L_x_187:
[----:B------:R-:W-:Y:S05]  /*8000*/  BRA `(.L_x_189) ;  /* 0xffffffec00f47947 */ /* 0x000fea000383ffff */
.L_x_170:
[----:B-1----:R1:W2:Y:S02]  /*8010*/  SYNCS.PHASECHK.TRANS64.TRYWAIT P0, [R24+URZ+0x28], R15 ;  /* 0x0000280f180075a7 */ /* 0x0022a4000800017f */
[----:B--2---:R-:W-:Y:S05]  /*8020*/  @!P0 NANOSLEEP.SYNCS 0x989680 ;  /* 0x009896800000895d */ /* 0x004fea0003900000 */
[----:B------:R-:W2:Y:S02]  /*8030*/  @!P0 SYNCS.PHASECHK.TRANS64 P0, [R24+URZ+0x28], R15 ;  /* 0x0000280f180085a7 */ /* 0x000ea4000800007f */
[----:B--2---:R-:W-:Y:S05]  /*8040*/  @!P0 BRA `(.L_x_170) ;  /* 0xfffffffc00f08947 */ /* 0x004fea000383ffff */
[----:B------:R-:W-:Y:S05]  /*8050*/  BRA `(.L_x_190) ;  /* 0xfffffff000387947 */ /* 0x000fea000383ffff */
.L_x_178:
[----:B------:R-:W-:Y:S01]  /*8060*/  BSSY B0, `(.L_x_191) ;  /* 0x0000006000007945 */ /* 0x000fe20003800000 */
[----:B------:R-:W-:-:S07]  /*8070*/  IMAD.MOV.U32 R15, RZ, RZ, -0x1 ;  /* 0xffffffffff0f7424 */ /* 0x000fce00078e00ff */
[----:B------:R-:W-:Y:S05]  /*8080*/  WARPSYNC.COLLECTIVE R15, `(.L_x_192) ;  /* 0x000000000f0c7348 */ /* 0x000fea0003c00000 */
[----:B------:R-:W-:Y:S02]  /*8090*/  ELECT P6, UR62, PT ;  /* 0x00000000003e782f */ /* 0x000fe400038c0000 */
[----:B------:R-:W-:Y:S01]  /*80a0*/  MOV R14, UR62 ;  /* 0x0000003e000e7c02 */ /* 0x000fe20008000f00 */
[----:B------:R-:W-:Y:S10]  /*80b0*/  ENDCOLLECTIVE ;  /* 0x000000000000791b */ /* 0x000ff40003800000 */
.L_x_192:
[----:B------:R-:W-:Y:S05]  /*80c0*/  BSYNC B0 ;  /* 0x0000000000007941 */ /* 0x000fea0003800000 */
.L_x_191:
[----:B------:R-:W-:Y:S05]  /*80d0*/  BRA `(.L_x_193) ;  /* 0xfffffff800ac7947 */ /* 0x000fea000383ffff */
.L_x_182:
[----:B0-----:R0:W1:Y:S02]  /*80e0*/  SYNCS.PHASECHK.TRANS64.TRYWAIT P0, [R7+URZ], R2 ;  /* 0x00000002070075a7 */ /* 0x001064000800017f */
[----:B-1----:R-:W-:Y:S05]  /*80f0*/  @!P0 NANOSLEEP.SYNCS 0x989680 ;  /* 0x009896800000895d */ /* 0x002fea0003900000 */
[----:B------:R-:W1:Y:S02]  /*8100*/  @!P0 SYNCS.PHASECHK.TRANS64 P0, [R7+URZ], R2 ;  /* 0x00000002070085a7 */ /* 0x000e64000800007f */
[----:B-1----:R-:W-:Y:S05]  /*8110*/  @!P0 BRA `(.L_x_182) ;  /* 0xfffffffc00f08947 */ /* 0x002fea000383ffff */
[----:B------:R-:W-:Y:S05]  /*8120*/  BRA `(.L_x_194) ;  /* 0xfffffff800ec7947 */ /* 0x000fea000383ffff */
.L_x_183:
[----:B0-----:R0:W1:Y:S02]  /*8130*/  SYNCS.PHASECHK.TRANS64.TRYWAIT P0, [R6+URZ], R3 ;  /* 0x00000003060075a7 */ /* 0x001064000800017f */
[----:B-1----:R-:W-:Y:S05]  /*8140*/  @!P0 NANOSLEEP.SYNCS 0x989680 ;  /* 0x009896800000895d */ /* 0x002fea0003900000 */
[----:B------:R-:W1:Y:S02]  /*8150*/  @!P0 SYNCS.PHASECHK.TRANS64 P0, [R6+URZ], R3 ;  /* 0x00000003060085a7 */ /* 0x000e64000800007f */
[----:B-1----:R-:W-:Y:S05]  /*8160*/  @!P0 BRA `(.L_x_183) ;  /* 0xfffffffc00f08947 */ /* 0x002fea000383ffff */
[----:B------:R-:W-:Y:S05]  /*8170*/  BRA `(.L_x_195) ;  /* 0xfffffff800fc7947 */ /* 0x000fea000383ffff */
.L_x_184:
[----:B0-----:R0:W1:Y:S02]  /*8180*/  SYNCS.PHASECHK.TRANS64.TRYWAIT P0, [R7+URZ], R4 ;  /* 0x00000004070075a7 */ /* 0x001064000800017f */
[----:B-1----:R-:W-:Y:S05]  /*8190*/  @!P0 NANOSLEEP.SYNCS 0x989680 ;  /* 0x009896800000895d */ /* 0x002fea0003900000 */
[----:B------:R-:W1:Y:S02]  /*81a0*/  @!P0 SYNCS.PHASECHK.TRANS64 P0, [R7+URZ], R4 ;  /* 0x00000004070085a7 */ /* 0x000e64000800007f */
[----:B-1----:R-:W-:Y:S05]  /*81b0*/  @!P0 BRA `(.L_x_184) ;  /* 0xfffffffc00f08947 */ /* 0x002fea000383ffff */
[----:B------:R-:W-:Y:S05]  /*81c0*/  BRA `(.L_x_196) ;  /* 0xfffffffc000c7947 */ /* 0x000fea000383ffff */
.L_x_185:
[----:B-1----:R1:W2:Y:S02]  /*81d0*/  SYNCS.PHASECHK.TRANS64.TRYWAIT P0, [R6+URZ], R3 ;  /* 0x00000003060075a7 */ /* 0x0022a4000800017f */
[----:B--2---:R-:W-:Y:S05]  /*81e0*/  @!P0 NANOSLEEP.SYNCS 0x989680 ;  /* 0x009896800000895d */ /* 0x004fea0003900000 */
[----:B------:R-:W2:Y:S02]  /*81f0*/  @!P0 SYNCS.PHASECHK.TRANS64 P0, [R6+URZ], R3 ;  /* 0x00000003060085a7 */ /* 0x000ea4000800007f */
[----:B--2---:R-:W-:Y:S05]  /*8200*/  @!P0 BRA `(.L_x_185) ;  /* 0xfffffffc00f08947 */ /* 0x004fea000383ffff */
[----:B------:R-:W-:Y:S05]  /*8210*/  BRA `(.L_x_197) ;  /* 0xfffffffc00147947 */ /* 0x000fea000383ffff */
.L_x_198:
[----:B------:R-:W-:-:S00]  /*8220*/  BRA `(.L_x_198) ;  /* 0xfffffffc00fc7947 */ /* 0x000fc0000383ffff */
[----:B------:R-:W-:-:S00]  /*8230*/  NOP ;  /* 0x0000000000007918 */ /* 0x000fc00000000000 */
        /* <DEDUP_REMOVED lines=12> */
.L_x_199:


//--------------------- .nv.global.init           --------------------------
	.section	.nv.global.init,"aw",@progbits
.nv.global.init:
	.type		$str$22,@object
	.size		$str$22,($str$23 - $str$22)
$str$22:
        /*0000*/ 	.byte	0x6b, 0x5f, 0x74, 0x69, 0x6c, 0x65, 0x5f, 0x63, 0x6f, 0x75, 0x6e, 0x74, 0x20, 0x3e, 0x3d, 0x20
        /*0010*/ 	.byte	0x31, 0x00
	.type		$str$23,@object
	.size		$str$23,(__unnamed_1 - $str$23)
$str$23:
        /*0012*/ 	.byte	0x2f, 0x74, 0x6d, 0x70, 0x2f, 0x63, 0x75, 0x74, 0x6c, 0x61, 0x73, 0x73, 0x5f, 0x73, 0x77, 0x65
        /*0022*/ 	.byte	0x65, 0x70, 0x5f, 0x73, 0x72, 0x63, 0x2f, 0x69, 0x6e, 0x63, 0x6c, 0x75, 0x64, 0x65, 0x2f, 0x63
        /*0032*/ 	.byte	0x75, 0x74, 0x6c, 0x61, 0x73, 0x73, 0x2f, 0x67, 0x65, 0x6d, 0x6d, 0x2f, 0x63, 0x6f, 0x6c, 0x6c
        /*0042*/ 	.byte	0x65, 0x63, 0x74, 0x69, 0x76, 0x65, 0x2f, 0x73, 0x6d, 0x39, 0x30, 0x5f, 0x6d, 0x6d, 0x61, 0x5f
        /*0052*/ 	.byte	0x74, 0x6d, 0x61, 0x5f, 0x67, 0x6d, 0x6d, 0x61, 0x5f, 0x73, 0x73, 0x5f, 0x77, 0x61, 0x72, 0x70
        /*0062*/ 	.byte	0x73, 0x70, 0x65, 0x63, 0x69, 0x61, 0x6c, 0x69, 0x7a, 0x65, 0x64, 0x2e, 0x68, 0x70, 0x70, 0x00
	.type		__unnamed_1,@object
	.size		__unnamed_1,(.L_0 - __unnamed_1)
__unnamed_1:
        /*0072*/ 	.byte	0x76, 0x6f, 0x69, 0x64, 0x20, 0x63, 0x75, 0x74, 0x6c, 0x61, 0x73, 0x73, 0x3a, 0x3a, 0x67, 0x65
        /* <DEDUP_REMOVED lines=180> */
        /*0bc2*/ 	.byte	0x74, 0x69, 0x74, 0x79, 0x5d, 0x00
.L_0:


//--------------------- .nv.shared._ZN7cutlass13device_kernelINS_4gemm6kernel13GemmUniversalIN4cute5tupleIJiiiiEEENS1_10collective13CollectiveMmaINS1_34MainloopSm90TmaGmmaWarpSpecializedILi5ENS5_IJNS4_1CILi2EEENSA_ILi1EEESC_EEENS1_35KernelTmaWarpSpecializedCooperativeEEENS5_IJNSA_ILi128EEESG_NSA_ILi64EEEEEENS_6half_tENS5_IJlSC_lEEESJ_NS5_IJSC_llEEENS4_8TiledMMAINS4_8MMA_AtomIJNS4_4SM904GMMA26MMA_64x128x16_F32F16F16_SSILNSP_5MajorE0ELSR_1ELNSP_7ScaleInE1ELSS_1EEEEEENS4_6LayoutISD_NS5_IJSC_NSA_ILi0EEESW_EEEEENS5_IJNS4_10UnderscoreESZ_SZ_EEEEENS4_13SM90_TMA_LOADENS4_14ComposedLayoutINS4_7SwizzleILi3ELi4ELi3EEENS4_18smem_ptr_flag_bitsILi16EEENSV_INS5_IJNSA_ILi8EEESH_EEENS5_IJSH_SC_EEEEEEEvNS4_8identityENS4_23SM90_TMA_LOAD_MULTICASTENS13_IS15_S17_NSV_INS5_IJSH_S18_EEENS5_IJSC_SH_EEEEEEEvS1D_EENS_8epilogue10collective6detail29Sm90TmaWarpSpecializedAdapterINS1L_15DefaultEpilogueISJ_SK_SK_NS1K_6thread17LinearCombinationISJ_Li1EffLNS1P_9ScaleType4KindE0ELNS_15FloatRoundStyleE2ESJ_EENS1_15EpilogueDefaultEEEEEvvEEEEvNT_6ParamsE --------------------------
	.section	.nv.shared._ZN7cutlass13device_kernelINS_4gemm6kernel13GemmUniversalIN4cute5tupleIJiiiiEEENS1_10collective13CollectiveMmaINS1_34MainloopSm90TmaGmmaWarpSpecializedILi5ENS5_IJNS4_1CILi2EEENSA_ILi1EEESC_EEENS1_35KernelTmaWarpSpecializedCooperativeEEENS5_IJNSA_ILi128EEESG_NSA_ILi64EEEEEENS_6half_tENS5_IJlSC_lEEESJ_NS5_IJSC_llEEENS4_8TiledMMAINS4_8MMA_AtomIJNS4_4SM904GMMA26MMA_64x128x16_F32F16F16_SSILNSP_5MajorE0ELSR_1ELNSP_7ScaleInE1ELSS_1EEEEEENS4_6LayoutISD_NS5_IJSC_NSA_ILi0EEESW_EEEEENS5_IJNS4_10UnderscoreESZ_SZ_EEEEENS4_13SM90_TMA_LOADENS4_14ComposedLayoutINS4_7SwizzleILi3ELi4ELi3EEENS4_18smem_ptr_flag_bitsILi16EEENSV_INS5_IJNSA_ILi8EEESH_EEENS5_IJSH_SC_EEEEEEEvNS4_8identityENS4_23SM90_TMA_LOAD_MULTICASTENS13_IS15_S17_NSV_INS5_IJSH_S18_EEENS5_IJSC_SH_EEEEEEEvS1D_EENS_8epilogue10collective6detail29Sm90TmaWarpSpecializedAdapterINS1L_15DefaultEpilogueISJ_SK_SK_NS1K_6thread17LinearCombinationISJ_Li1EffLNS1P_9ScaleType4KindE0ELNS_15FloatRoundStyleE2ESJ_EENS1_15EpilogueDefaultEEEEEvvEEEEvNT_6ParamsE,"aw",@nobits
	.sectionflags	@""
	.align	16
	.zero		1024


//--------------------- .nv.shared.reserved.0     --------------------------
	.section	.nv.shared.reserved.0,"aw",@nobits
	.weak		__nv_reservedSMEM_offset_0_alias
	.size		__nv_reservedSMEM_offset_0_alias, 0, 0
	.other		__nv_reservedSMEM_offset_0_alias,@"STO_CUDA_RESERVED_SHARED STV_DEFAULT"
__nv_reservedSMEM_offset_0_alias:
	.zero		0


//--------------------- .nv.global                --------------------------
	.section	.nv.global,"aw",@nobits
.nv.global:
	.type		_ZN40_INTERNAL_8c2dddaf_4_k_cu_599ad4e8_338354cute1_E,@object
	.size		_ZN40_INTERNAL_8c2dddaf_4_k_cu_599ad4e8_338354cute1_E,(_ZN40_INTERNAL_8c2dddaf_4_k_cu_599ad4e8_338354cuda3std3__45__cpo6cbeginE - _ZN40_INTERNAL_8c2dddaf_4_k_cu_599ad4e8_338354cute1_E)
_ZN40_INTERNAL_8c2dddaf_4_k_cu_599ad4e8_338354cute1_E:
	.zero		1
	.type		_ZN40_INTERNAL_8c2dddaf_4_k_cu_599ad4e8_338354cuda3std3__45__cpo6cbeginE,@object
	.size		_ZN40_INTERNAL_8c2dddaf_4_k_cu_599ad4e8_338354cuda3std3__45__cpo6cbeginE,(_ZN40_INTERNAL_8c2dddaf_4_k_cu_599ad4e8_338354cuda3std3__48in_placeE - _ZN40_INTERNAL_8c2dddaf_4_k_cu_599ad4e8_338354cuda3std3__45__cpo6cbeginE)
_ZN40_INTERNAL_8c2dddaf_4_k_cu_599ad4e8_338354cuda3std3__45__cpo6cbeginE:
	.zero		1
	.type		_ZN40_INTERNAL_8c2dddaf_4_k_cu_599ad4e8_338354cuda3std3__48in_placeE,@object
	.size		_ZN40_INTERNAL_8c2dddaf_4_k_cu_599ad4e8_338354cuda3std3__48in_placeE,(_ZN40_INTERNAL_8c2dddaf_4_k_cu_599ad4e8_338354cuda3std6ranges3__45__cpo9iter_moveE - _ZN40_INTERNAL_8c2dddaf_4_k_cu_599ad4e8_338354cuda3std3__48in_placeE)
_ZN40_INTERNAL_8c2dddaf_4_k_cu_599ad4e8_338354cuda3std3__48in_placeE:
	.zero		1
	.type		_ZN40_INTERNAL_8c2dddaf_4_k_cu_599ad4e8_338354cuda3std6ranges3__45__cpo9iter_moveE,@object
	.size		_ZN40_INTERNAL_8c2dddaf_4_k_cu_599ad4e8_338354cuda3std6ranges3__45__cpo9iter_moveE,(_ZN40_INTERNAL_8c2dddaf_4_k_cu_599ad4e8_338354cuda3std3__45__cpo5beginE - _ZN40_INTERNAL_8c2dddaf_4_k_cu_599ad4e8_338354cuda3std6ranges3__45__cpo9iter_moveE)
_ZN40_INTERNAL_8c2dddaf_4_k_cu_599ad4e8_338354cuda3std6ranges3__45__cpo9iter_moveE:
	.zero		1
	.type		_ZN40_INTERNAL_8c2dddaf_4_k_cu_599ad4e8_338354cuda3std3__45__cpo5beginE,@object
	.size		_ZN40_INTERNAL_8c2dddaf_4_k_cu_599ad4e8_338354cuda3std3__45__cpo5beginE,(_ZN40_INTERNAL_8c2dddaf_4_k_cu_599ad4e8_338354cuda3std3__442_GLOBAL__N__8c2dddaf_4_k_cu_599ad4e8_338356ignoreE - _ZN40_INTERNAL_8c2dddaf_4_k_cu_599ad4e8_338354cuda3std3__45__cpo5beginE)
_ZN40_INTERNAL_8c2dddaf_4_k_cu_599ad4e8_338354cuda3std3__45__cpo5beginE:
	.zero		1
	.type		_ZN40_INTERNAL_8c2dddaf_4_k_cu_599ad4e8_338354cuda3std3__442_GLOBAL__N__8c2dddaf_4_k_cu_599ad4e8_338356ignoreE,@object
	.size		_ZN40_INTERNAL_8c2dddaf_4_k_cu_599ad4e8_338354cuda3std3__442_GLOBAL__N__8c2dddaf_4_k_cu_599ad4e8_338356ignoreE,(_ZN40_INTERNAL_8c2dddaf_4_k_cu_599ad4e8_338354cute7productE - _ZN40_INTERNAL_8c2dddaf_4_k_cu_599ad4e8_338354cuda3std3__442_GLOBAL__N__8c2dddaf_4_k_cu_599ad4e8_338356ignoreE)
_ZN40_INTERNAL_8c2dddaf_4_k_cu_599ad4e8_338354cuda3std3__442_GLOBAL__N__8c2dddaf_4_k_cu_599ad4e8_338356ignoreE:
	.zero		1
	.type		_ZN40_INTERNAL_8c2dddaf_4_k_cu_599ad4e8_338354cute7productE,@object
	.size		_ZN40_INTERNAL_8c2dddaf_4_k_cu_599ad4e8_338354cute7productE,(_ZN40_INTERNAL_8c2dddaf_4_k_cu_599ad4e8_338354cuda3std3__45__cpo3endE - _ZN40_INTERNAL_8c2dddaf_4_k_cu_599ad4e8_338354cute7productE)
_ZN40_INTERNAL_8c2dddaf_4_k_cu_599ad4e8_338354cute7productE:
	.zero		1
	.type		_ZN40_INTERNAL_8c2dddaf_4_k_cu_599ad4e8_338354cuda3std3__45__cpo3endE,@object
	.size		_ZN40_INTERNAL_8c2dddaf_4_k_cu_599ad4e8_338354cuda3std3__45__cpo3endE,(_ZN40_INTERNAL_8c2dddaf_4_k_cu_599ad4e8_338354cuda3std3__419piecewise_constructE - _ZN40_INTERNAL_8c2dddaf_4_k_cu_599ad4e8_338354cuda3std3__45__cpo3endE)
_ZN40_INTERNAL_8c2dddaf_4_k_cu_599ad4e8_338354cuda3std3__45__cpo3endE:
	.zero		1
	.type		_ZN40_INTERNAL_8c2dddaf_4_k_cu_599ad4e8_338354cuda3std3__419piecewise_constructE,@object
	.size		_ZN40_INTERNAL_8c2dddaf_4_k_cu_599ad4e8_338354cuda3std3__419piecewise_constructE,(_ZN40_INTERNAL_8c2dddaf_4_k_cu_599ad4e8_338354cuda3std3__45__cpo4cendE - _ZN40_INTERNAL_8c2dddaf_4_k_cu_599ad4e8_338354cuda3std3__419piecewise_constructE)
_ZN40_INTERNAL_8c2dddaf_4_k_cu_599ad4e8_338354cuda3std3__419piecewise_constructE:
	.zero		1
	.type		_ZN40_INTERNAL_8c2dddaf_4_k_cu_599ad4e8_338354cuda3std3__45__cpo4cendE,@object
	.size		_ZN40_INTERNAL_8c2dddaf_4_k_cu_599ad4e8_338354cuda3std3__45__cpo4cendE,(_ZN40_INTERNAL_8c2dddaf_4_k_cu_599ad4e8_338354cuda3std6ranges3__45__cpo4swapE - _ZN40_INTERNAL_8c2dddaf_4_k_cu_599ad4e8_338354cuda3std3__45__cpo4cendE)
_ZN40_INTERNAL_8c2dddaf_4_k_cu_599ad4e8_338354cuda3std3__45__cpo4cendE:
	.zero		1
	.type		_ZN40_INTERNAL_8c2dddaf_4_k_cu_599ad4e8_338354cuda3std6ranges3__45__cpo4swapE,@object
	.size		_ZN40_INTERNAL_8c2dddaf_4_k_cu_599ad4e8_338354cuda3std6ranges3__45__cpo4swapE,(.L_8 - _ZN40_INTERNAL_8c2dddaf_4_k_cu_599ad4e8_338354cuda3std6ranges3__45__cpo4swapE)
_ZN40_INTERNAL_8c2dddaf_4_k_cu_599ad4e8_338354cuda3std6ranges3__45__cpo4swapE:
	.zero		1
.L_8:


//--------------------- .nv.constant0._ZN7cutlass13device_kernelINS_4gemm6kernel13GemmUniversalIN4cute5tupleIJiiiiEEENS1_10collective13CollectiveMmaINS1_34MainloopSm90TmaGmmaWarpSpecializedILi5ENS5_IJNS4_1CILi2EEENSA_ILi1EEESC_EEENS1_35KernelTmaWarpSpecializedCooperativeEEENS5_IJNSA_ILi128EEESG_NSA_ILi64EEEEEENS_6half_tENS5_IJlSC_lEEESJ_NS5_IJSC_llEEENS4_8TiledMMAINS4_8MMA_AtomIJNS4_4SM904GMMA26MMA_64x128x16_F32F16F16_SSILNSP_5MajorE0ELSR_1ELNSP_7ScaleInE1ELSS_1EEEEEENS4_6LayoutISD_NS5_IJSC_NSA_ILi0EEESW_EEEEENS5_IJNS4_10UnderscoreESZ_SZ_EEEEENS4_13SM90_TMA_LOADENS4_14ComposedLayoutINS4_7SwizzleILi3ELi4ELi3EEENS4_18smem_ptr_flag_bitsILi16EEENSV_INS5_IJNSA_ILi8EEESH_EEENS5_IJSH_SC_EEEEEEEvNS4_8identityENS4_23SM90_TMA_LOAD_MULTICASTENS13_IS15_S17_NSV_INS5_IJSH_S18_EEENS5_IJSC_SH_EEEEEEEvS1D_EENS_8epilogue10collective6detail29Sm90TmaWarpSpecializedAdapterINS1L_15DefaultEpilogueISJ_SK_SK_NS1K_6thread17LinearCombinationISJ_Li1EffLNS1P_9ScaleType4KindE0ELNS_15FloatRoundStyleE2ESJ_EENS1_15EpilogueDefaultEEEEEvvEEEEvNT_6ParamsE --------------------------
	.section	.nv.constant0._ZN7cutlass13device_kernelINS_4gemm6kernel13GemmUniversalIN4cute5tupleIJiiiiEEENS1_10collective13CollectiveMmaINS1_34MainloopSm90TmaGmmaWarpSpecializedILi5ENS5_IJNS4_1CILi2EEENSA_ILi1EEESC_EEENS1_35KernelTmaWarpSpecializedCooperativeEEENS5_IJNSA_ILi128EEESG_NSA_ILi64EEEEEENS_6half_tENS5_IJlSC_lEEESJ_NS5_IJSC_llEEENS4_8TiledMMAINS4_8MMA_AtomIJNS4_4SM904GMMA26MMA_64x128x16_F32F16F16_SSILNSP_5MajorE0ELSR_1ELNSP_7ScaleInE1ELSS_1EEEEEENS4_6LayoutISD_NS5_IJSC_NSA_ILi0EEESW_EEEEENS5_IJNS4_10UnderscoreESZ_SZ_EEEEENS4_13SM90_TMA_LOADENS4_14ComposedLayoutINS4_7SwizzleILi3ELi4ELi3EEENS4_18smem_ptr_flag_bitsILi16EEENSV_INS5_IJNSA_ILi8EEESH_EEENS5_IJSH_SC_EEEEEEEvNS4_8identityENS4_23SM90_TMA_LOAD_MULTICASTENS13_IS15_S17_NSV_INS5_IJSH_S18_EEENS5_IJSC_SH_EEEEEEEvS1D_EENS_8epilogue10collective6detail29Sm90TmaWarpSpecializedAdapterINS1L_15DefaultEpilogueISJ_SK_SK_NS1K_6thread17LinearCombinationISJ_Li1EffLNS1P_9ScaleType4KindE0ELNS_15FloatRoundStyleE2ESJ_EENS1_15EpilogueDefaultEEEEEvvEEEEvNT_6ParamsE,"a",@progbits
	.sectionflags	@""
	.align	4
.nv.constant0._ZN7cutlass13device_kernelINS_4gemm6kernel13GemmUniversalIN4cute5tupleIJiiiiEEENS1_10collective13CollectiveMmaINS1_34MainloopSm90TmaGmmaWarpSpecializedILi5ENS5_IJNS4_1CILi2EEENSA_ILi1EEESC_EEENS1_35KernelTmaWarpSpecializedCooperativeEEENS5_IJNSA_ILi128EEESG_NSA_ILi64EEEEEENS_6half_tENS5_IJlSC_lEEESJ_NS5_IJSC_llEEENS4_8TiledMMAINS4_8MMA_AtomIJNS4_4SM904GMMA26MMA_64x128x16_F32F16F16_SSILNSP_5MajorE0ELSR_1ELNSP_7ScaleInE1ELSS_1EEEEEENS4_6LayoutISD_NS5_IJSC_NSA_ILi0EEESW_EEEEENS5_IJNS4_10UnderscoreESZ_SZ_EEEEENS4_13SM90_TMA_LOADENS4_14ComposedLayoutINS4_7SwizzleILi3ELi4ELi3EEENS4_18smem_ptr_flag_bitsILi16EEENSV_INS5_IJNSA_ILi8EEESH_EEENS5_IJSH_SC_EEEEEEEvNS4_8identityENS4_23SM90_TMA_LOAD_MULTICASTENS13_IS15_S17_NSV_INS5_IJSH_S18_EEENS5_IJSC_SH_EEEEEEEvS1D_EENS_8epilogue10collective6detail29Sm90TmaWarpSpecializedAdapterINS1L_15DefaultEpilogueISJ_SK_SK_NS1K_6thread17LinearCombinationISJ_Li1EffLNS1P_9ScaleType4KindE0ELNS_15FloatRoundStyleE2ESJ_EENS1_15EpilogueDefaultEEEEEvvEEEEvNT_6ParamsE:
	.zero		1664


//--------------------- SYMBOLS --------------------------

	.type		.nv.reservedSmem.offset0,@object
	.size		.nv.reservedSmem.offset0,0x4
	.type		__assertfail,@function
